//
// Generated by NVIDIA NVVM Compiler
//
// Compiler Build ID: CL-36424714
// Cuda compilation tools, release 13.0, V13.0.88
// Based on NVVM 20.0.0
//

.version 9.0
.target sm_100
.address_size 64

	// .globl	bgemm_0_conv2d_3_fused_bfuse
// _ZZ28bgemm_0_conv2d_3_fused_bfuseE3SU_ has been demoted

.visible .entry bgemm_0_conv2d_3_fused_bfuse(
	.param .u64 .ptr .align 1 bgemm_0_conv2d_3_fused_bfuse_param_0,
	.param .u64 .ptr .align 1 bgemm_0_conv2d_3_fused_bfuse_param_1,
	.param .u64 .ptr .align 1 bgemm_0_conv2d_3_fused_bfuse_param_2,
	.param .u64 .ptr .align 1 bgemm_0_conv2d_3_fused_bfuse_param_3,
	.param .u64 .ptr .align 1 bgemm_0_conv2d_3_fused_bfuse_param_4,
	.param .u64 .ptr .align 1 bgemm_0_conv2d_3_fused_bfuse_param_5
)
.maxntid 104
{
	.reg .pred 	%p<31>;
	.reg .b16 	%rs<11>;
	.reg .b32 	%r<185>;
	.reg .b32 	%f<1064>;
	.reg .b64 	%rd<41>;
	// demoted variable
	.shared .align 4 .b8 _ZZ28bgemm_0_conv2d_3_fused_bfuseE3SU_[4096];
	ld.param.u64 	%rd12, [bgemm_0_conv2d_3_fused_bfuse_param_0];
	ld.param.u64 	%rd13, [bgemm_0_conv2d_3_fused_bfuse_param_1];
	ld.param.u64 	%rd15, [bgemm_0_conv2d_3_fused_bfuse_param_3];
	ld.param.u64 	%rd16, [bgemm_0_conv2d_3_fused_bfuse_param_4];
	ld.param.u64 	%rd17, [bgemm_0_conv2d_3_fused_bfuse_param_5];
	cvta.to.global.u64 	%rd1, %rd17;
	mov.u32 	%r1, %ctaid.x;
	setp.gt.u32 	%p4, %r1, 131071;
	@%p4 bra 	$L__BB0_4;
	and.b32  	%r52, %r1, 8;
	setp.ne.s32 	%p7, %r52, 0;
	@%p7 bra 	$L__BB0_3;
	shr.u32 	%r61, %r1, 1;
	and.b32  	%r62, %r61, 65528;
	and.b32  	%r63, %r1, 7;
	or.b32  	%r176, %r62, %r63;
	mov.pred 	%p30, 0;
	mov.pred 	%p29, -1;
	mov.b32 	%r177, 8;
	mov.u32 	%r178, %r177;
	mov.u32 	%r179, %r177;
	bra.uni 	$L__BB0_5;
$L__BB0_3:
	shr.u32 	%r56, %r1, 1;
	and.b32  	%r57, %r56, 65528;
	and.b32  	%r58, %r1, 15;
	add.s32 	%r59, %r58, %r57;
	add.s32 	%r176, %r59, -8;
	mov.b32 	%r179, 2;
	mov.pred 	%p30, -1;
	mov.pred 	%p29, 0;
	mov.b32 	%r178, 13;
	mov.b32 	%r177, 1;
	bra.uni 	$L__BB0_5;
$L__BB0_4:
	add.s32 	%r176, %r1, -65536;
	mov.b32 	%r179, 2;
	mov.pred 	%p30, -1;
	mov.pred 	%p29, 0;
	mov.b32 	%r178, 13;
	mov.b32 	%r177, 1;
$L__BB0_5:
	div.s32 	%r64, %r176, %r179;
	mul.lo.s32 	%r65, %r64, %r179;
	sub.s32 	%r9, %r176, %r65;
	rem.s32 	%r10, %r64, %r178;
	mul.lo.s32 	%r66, %r179, %r178;
	div.s32 	%r11, %r176, %r66;
	mov.u32 	%r67, %tid.x;
	cvt.u16.u32 	%rs2, %r67;
	and.b16  	%rs3, %rs2, 255;
	cvt.u16.u32 	%rs4, %r178;
	div.u16 	%rs5, %rs3, %rs4;
	mul.lo.s16 	%rs6, %rs5, %rs4;
	sub.s16 	%rs1, %rs2, %rs6;
	cvt.u32.u16 	%r69, %rs1;
	and.b32  	%r12, %r69, 255;
	cvt.u32.u16 	%r70, %rs5;
	add.s32 	%r71, %r177, 15;
	and.b32  	%r13, %r71, %r70;
	mul.lo.s32 	%r72, %r178, %r177;
	cvt.u16.u32 	%rs8, %r72;
	div.u16 	%rs9, %rs3, %rs8;
	cvt.u32.u16 	%r14, %rs9;
	setp.gt.u32 	%p12, %r67, 63;
	not.pred 	%p13, %p29;
	or.pred  	%p14, %p13, %p12;
	@%p14 bra 	$L__BB0_11;
	shl.b32 	%r142, %r11, 15;
	shl.b32 	%r143, %r10, 12;
	add.s32 	%r144, %r142, %r143;
	shl.b32 	%r145, %r13, 9;
	or.b32  	%r146, %r144, %r12;
	add.s32 	%r15, %r146, %r145;
	shl.b32 	%r147, %r12, 8;
	mov.u32 	%r148, _ZZ28bgemm_0_conv2d_3_fused_bfuseE3SU_;
	add.s32 	%r16, %r148, %r147;
	cvta.to.global.u64 	%rd2, %rd12;
	cvta.to.global.u64 	%rd3, %rd13;
	mov.b32 	%r180, 0;
	mov.f32 	%f968, 0f00000000;
	mov.f32 	%f969, %f968;
	mov.f32 	%f970, %f968;
	mov.f32 	%f971, %f968;
	mov.f32 	%f972, %f968;
	mov.f32 	%f973, %f968;
	mov.f32 	%f974, %f968;
	mov.f32 	%f975, %f968;
	mov.f32 	%f976, %f968;
	mov.f32 	%f977, %f968;
	mov.f32 	%f978, %f968;
	mov.f32 	%f979, %f968;
	mov.f32 	%f980, %f968;
	mov.f32 	%f981, %f968;
	mov.f32 	%f982, %f968;
	mov.f32 	%f983, %f968;
	mov.f32 	%f984, %f968;
	mov.f32 	%f985, %f968;
	mov.f32 	%f986, %f968;
	mov.f32 	%f987, %f968;
	mov.f32 	%f988, %f968;
	mov.f32 	%f989, %f968;
	mov.f32 	%f990, %f968;
	mov.f32 	%f991, %f968;
	mov.f32 	%f992, %f968;
	mov.f32 	%f993, %f968;
	mov.f32 	%f994, %f968;
	mov.f32 	%f995, %f968;
	mov.f32 	%f996, %f968;
	mov.f32 	%f997, %f968;
	mov.f32 	%f998, %f968;
	mov.f32 	%f999, %f968;
	mov.f32 	%f1000, %f968;
	mov.f32 	%f1001, %f968;
	mov.f32 	%f1002, %f968;
	mov.f32 	%f1003, %f968;
	mov.f32 	%f1004, %f968;
	mov.f32 	%f1005, %f968;
	mov.f32 	%f1006, %f968;
	mov.f32 	%f1007, %f968;
	mov.f32 	%f1008, %f968;
	mov.f32 	%f1009, %f968;
	mov.f32 	%f1010, %f968;
	mov.f32 	%f1011, %f968;
	mov.f32 	%f1012, %f968;
	mov.f32 	%f1013, %f968;
	mov.f32 	%f1014, %f968;
	mov.f32 	%f1015, %f968;
	mov.f32 	%f1016, %f968;
	mov.f32 	%f1017, %f968;
	mov.f32 	%f1018, %f968;
	mov.f32 	%f1019, %f968;
	mov.f32 	%f1020, %f968;
	mov.f32 	%f1021, %f968;
	mov.f32 	%f1022, %f968;
	mov.f32 	%f1023, %f968;
	mov.f32 	%f1024, %f968;
	mov.f32 	%f1025, %f968;
	mov.f32 	%f1026, %f968;
	mov.f32 	%f1027, %f968;
	mov.f32 	%f1028, %f968;
	mov.f32 	%f1029, %f968;
	mov.f32 	%f1030, %f968;
	mov.f32 	%f1031, %f968;
$L__BB0_7:
	shl.b32 	%r150, %r13, 8;
	mov.u32 	%r151, _ZZ28bgemm_0_conv2d_3_fused_bfuseE3SU_;
	add.s32 	%r152, %r150, %r151;
	add.s32 	%r181, %r152, 128;
	bar.sync 	0;
	shl.b32 	%r153, %r180, 3;
	add.s32 	%r154, %r15, %r153;
	mul.wide.s32 	%rd33, %r154, 4;
	add.s64 	%rd34, %rd2, %rd33;
	ld.global.nc.f32 	%f872, [%rd34];
	shl.b32 	%r155, %r13, 6;
	add.s32 	%r156, %r155, %r12;
	shl.b32 	%r157, %r156, 2;
	add.s32 	%r158, %r151, %r157;
	st.shared.f32 	[%r158], %f872;
	ld.global.nc.f32 	%f873, [%rd34+256];
	st.shared.f32 	[%r158+32], %f873;
	ld.global.nc.f32 	%f874, [%rd34+512];
	st.shared.f32 	[%r158+64], %f874;
	ld.global.nc.f32 	%f875, [%rd34+768];
	st.shared.f32 	[%r158+96], %f875;
	ld.global.nc.f32 	%f876, [%rd34+1024];
	st.shared.f32 	[%r158+128], %f876;
	ld.global.nc.f32 	%f877, [%rd34+1280];
	st.shared.f32 	[%r158+160], %f877;
	ld.global.nc.f32 	%f878, [%rd34+1536];
	st.shared.f32 	[%r158+192], %f878;
	ld.global.nc.f32 	%f879, [%rd34+1792];
	st.shared.f32 	[%r158+224], %f879;
	shl.b32 	%r159, %r11, 15;
	shl.b32 	%r160, %r9, 12;
	add.s32 	%r161, %r159, %r160;
	or.b32  	%r162, %r161, %r12;
	shl.b32 	%r163, %r13, 9;
	add.s32 	%r164, %r162, %r163;
	add.s32 	%r165, %r164, %r153;
	mul.wide.s32 	%rd35, %r165, 4;
	add.s64 	%rd36, %rd3, %rd35;
	ld.global.nc.f32 	%f880, [%rd36];
	st.shared.f32 	[%r158+2048], %f880;
	ld.global.nc.f32 	%f881, [%rd36+256];
	st.shared.f32 	[%r158+2080], %f881;
	ld.global.nc.f32 	%f882, [%rd36+512];
	st.shared.f32 	[%r158+2112], %f882;
	ld.global.nc.f32 	%f883, [%rd36+768];
	st.shared.f32 	[%r158+2144], %f883;
	ld.global.nc.f32 	%f884, [%rd36+1024];
	st.shared.f32 	[%r158+2176], %f884;
	ld.global.nc.f32 	%f885, [%rd36+1280];
	st.shared.f32 	[%r158+2208], %f885;
	ld.global.nc.f32 	%f886, [%rd36+1536];
	st.shared.f32 	[%r158+2240], %f886;
	ld.global.nc.f32 	%f887, [%rd36+1792];
	st.shared.f32 	[%r158+2272], %f887;
	bar.sync 	0;
	mov.b32 	%r182, 2048;
$L__BB0_8:
	ld.shared.f32 	%f888, [%r181+-128];
	ld.shared.f32 	%f889, [%r181+-96];
	ld.shared.f32 	%f890, [%r181+-64];
	ld.shared.f32 	%f891, [%r181+-32];
	ld.shared.f32 	%f892, [%r181];
	ld.shared.f32 	%f893, [%r181+32];
	ld.shared.f32 	%f894, [%r181+64];
	ld.shared.f32 	%f895, [%r181+96];
	add.s32 	%r166, %r16, %r182;
	ld.shared.f32 	%f896, [%r166+224];
	ld.shared.f32 	%f897, [%r166+192];
	ld.shared.f32 	%f898, [%r166+160];
	ld.shared.f32 	%f899, [%r166+128];
	ld.shared.f32 	%f900, [%r166+96];
	ld.shared.f32 	%f901, [%r166+64];
	ld.shared.f32 	%f902, [%r166+32];
	ld.shared.f32 	%f903, [%r166];
	fma.rn.f32 	%f1023, %f903, %f888, %f1023;
	fma.rn.f32 	%f1022, %f902, %f888, %f1022;
	fma.rn.f32 	%f1021, %f901, %f888, %f1021;
	fma.rn.f32 	%f1020, %f900, %f888, %f1020;
	fma.rn.f32 	%f1019, %f899, %f888, %f1019;
	fma.rn.f32 	%f1018, %f898, %f888, %f1018;
	fma.rn.f32 	%f1017, %f897, %f888, %f1017;
	fma.rn.f32 	%f1016, %f896, %f888, %f1016;
	fma.rn.f32 	%f1015, %f903, %f889, %f1015;
	fma.rn.f32 	%f1014, %f902, %f889, %f1014;
	fma.rn.f32 	%f1013, %f901, %f889, %f1013;
	fma.rn.f32 	%f1012, %f900, %f889, %f1012;
	fma.rn.f32 	%f1011, %f899, %f889, %f1011;
	fma.rn.f32 	%f1010, %f898, %f889, %f1010;
	fma.rn.f32 	%f1009, %f897, %f889, %f1009;
	fma.rn.f32 	%f1008, %f896, %f889, %f1008;
	fma.rn.f32 	%f1007, %f903, %f890, %f1007;
	fma.rn.f32 	%f1006, %f902, %f890, %f1006;
	fma.rn.f32 	%f1005, %f901, %f890, %f1005;
	fma.rn.f32 	%f1004, %f900, %f890, %f1004;
	fma.rn.f32 	%f1003, %f899, %f890, %f1003;
	fma.rn.f32 	%f1002, %f898, %f890, %f1002;
	fma.rn.f32 	%f1001, %f897, %f890, %f1001;
	fma.rn.f32 	%f1000, %f896, %f890, %f1000;
	fma.rn.f32 	%f999, %f903, %f891, %f999;
	fma.rn.f32 	%f998, %f902, %f891, %f998;
	fma.rn.f32 	%f997, %f901, %f891, %f997;
	fma.rn.f32 	%f996, %f900, %f891, %f996;
	fma.rn.f32 	%f995, %f899, %f891, %f995;
	fma.rn.f32 	%f994, %f898, %f891, %f994;
	fma.rn.f32 	%f993, %f897, %f891, %f993;
	fma.rn.f32 	%f992, %f896, %f891, %f992;
	fma.rn.f32 	%f991, %f903, %f892, %f991;
	fma.rn.f32 	%f990, %f902, %f892, %f990;
	fma.rn.f32 	%f989, %f901, %f892, %f989;
	fma.rn.f32 	%f988, %f900, %f892, %f988;
	fma.rn.f32 	%f987, %f899, %f892, %f987;
	fma.rn.f32 	%f986, %f898, %f892, %f986;
	fma.rn.f32 	%f985, %f897, %f892, %f985;
	fma.rn.f32 	%f984, %f896, %f892, %f984;
	fma.rn.f32 	%f983, %f903, %f893, %f983;
	fma.rn.f32 	%f982, %f902, %f893, %f982;
	fma.rn.f32 	%f981, %f901, %f893, %f981;
	fma.rn.f32 	%f980, %f900, %f893, %f980;
	fma.rn.f32 	%f979, %f899, %f893, %f979;
	fma.rn.f32 	%f978, %f898, %f893, %f978;
	fma.rn.f32 	%f977, %f897, %f893, %f977;
	fma.rn.f32 	%f976, %f896, %f893, %f976;
	fma.rn.f32 	%f975, %f903, %f894, %f975;
	fma.rn.f32 	%f974, %f902, %f894, %f974;
	fma.rn.f32 	%f973, %f901, %f894, %f973;
	fma.rn.f32 	%f972, %f900, %f894, %f972;
	fma.rn.f32 	%f971, %f899, %f894, %f971;
	fma.rn.f32 	%f970, %f898, %f894, %f970;
	fma.rn.f32 	%f969, %f897, %f894, %f969;
	fma.rn.f32 	%f968, %f896, %f894, %f968;
	fma.rn.f32 	%f1024, %f903, %f895, %f1024;
	fma.rn.f32 	%f1025, %f902, %f895, %f1025;
	fma.rn.f32 	%f1026, %f901, %f895, %f1026;
	fma.rn.f32 	%f1027, %f900, %f895, %f1027;
	fma.rn.f32 	%f1028, %f899, %f895, %f1028;
	fma.rn.f32 	%f1029, %f898, %f895, %f1029;
	fma.rn.f32 	%f1030, %f897, %f895, %f1030;
	fma.rn.f32 	%f1031, %f896, %f895, %f1031;
	add.s32 	%r182, %r182, 4;
	add.s32 	%r181, %r181, 4;
	setp.ne.s32 	%p27, %r182, 2080;
	@%p27 bra 	$L__BB0_8;
	add.s32 	%r180, %r180, 1;
	setp.ne.s32 	%p28, %r180, 8;
	@%p28 bra 	$L__BB0_7;
	ld.param.u64 	%rd40, [bgemm_0_conv2d_3_fused_bfuse_param_2];
	shl.b32 	%r167, %r11, 18;
	shl.b32 	%r168, %r10, 15;
	shl.b32 	%r169, %r13, 12;
	shl.b32 	%r170, %r9, 6;
	shl.b32 	%r171, %r12, 3;
	add.s32 	%r172, %r168, %r170;
	add.s32 	%r173, %r172, %r167;
	add.s32 	%r174, %r173, %r171;
	add.s32 	%r175, %r174, %r169;
	cvta.to.global.u64 	%rd37, %rd40;
	mul.wide.s32 	%rd38, %r175, 4;
	add.s64 	%rd39, %rd37, %rd38;
	st.global.f32 	[%rd39], %f1023;
	st.global.f32 	[%rd39+4], %f1022;
	st.global.f32 	[%rd39+8], %f1021;
	st.global.f32 	[%rd39+12], %f1020;
	st.global.f32 	[%rd39+16], %f1019;
	st.global.f32 	[%rd39+20], %f1018;
	st.global.f32 	[%rd39+24], %f1017;
	st.global.f32 	[%rd39+28], %f1016;
	st.global.f32 	[%rd39+2048], %f1015;
	st.global.f32 	[%rd39+2052], %f1014;
	st.global.f32 	[%rd39+2056], %f1013;
	st.global.f32 	[%rd39+2060], %f1012;
	st.global.f32 	[%rd39+2064], %f1011;
	st.global.f32 	[%rd39+2068], %f1010;
	st.global.f32 	[%rd39+2072], %f1009;
	st.global.f32 	[%rd39+2076], %f1008;
	st.global.f32 	[%rd39+4096], %f1007;
	st.global.f32 	[%rd39+4100], %f1006;
	st.global.f32 	[%rd39+4104], %f1005;
	st.global.f32 	[%rd39+4108], %f1004;
	st.global.f32 	[%rd39+4112], %f1003;
	st.global.f32 	[%rd39+4116], %f1002;
	st.global.f32 	[%rd39+4120], %f1001;
	st.global.f32 	[%rd39+4124], %f1000;
	st.global.f32 	[%rd39+6144], %f999;
	st.global.f32 	[%rd39+6148], %f998;
	st.global.f32 	[%rd39+6152], %f997;
	st.global.f32 	[%rd39+6156], %f996;
	st.global.f32 	[%rd39+6160], %f995;
	st.global.f32 	[%rd39+6164], %f994;
	st.global.f32 	[%rd39+6168], %f993;
	st.global.f32 	[%rd39+6172], %f992;
	st.global.f32 	[%rd39+8192], %f991;
	st.global.f32 	[%rd39+8196], %f990;
	st.global.f32 	[%rd39+8200], %f989;
	st.global.f32 	[%rd39+8204], %f988;
	st.global.f32 	[%rd39+8208], %f987;
	st.global.f32 	[%rd39+8212], %f986;
	st.global.f32 	[%rd39+8216], %f985;
	st.global.f32 	[%rd39+8220], %f984;
	st.global.f32 	[%rd39+10240], %f983;
	st.global.f32 	[%rd39+10244], %f982;
	st.global.f32 	[%rd39+10248], %f981;
	st.global.f32 	[%rd39+10252], %f980;
	st.global.f32 	[%rd39+10256], %f979;
	st.global.f32 	[%rd39+10260], %f978;
	st.global.f32 	[%rd39+10264], %f977;
	st.global.f32 	[%rd39+10268], %f976;
	st.global.f32 	[%rd39+12288], %f975;
	st.global.f32 	[%rd39+12292], %f974;
	st.global.f32 	[%rd39+12296], %f973;
	st.global.f32 	[%rd39+12300], %f972;
	st.global.f32 	[%rd39+12304], %f971;
	st.global.f32 	[%rd39+12308], %f970;
	st.global.f32 	[%rd39+12312], %f969;
	st.global.f32 	[%rd39+12316], %f968;
	st.global.f32 	[%rd39+14336], %f1024;
	st.global.f32 	[%rd39+14340], %f1025;
	st.global.f32 	[%rd39+14344], %f1026;
	st.global.f32 	[%rd39+14348], %f1027;
	st.global.f32 	[%rd39+14352], %f1028;
	st.global.f32 	[%rd39+14356], %f1029;
	st.global.f32 	[%rd39+14360], %f1030;
	st.global.f32 	[%rd39+14364], %f1031;
	bra.uni 	$L__BB0_23;
$L__BB0_11:
	not.pred 	%p15, %p30;
	@%p15 bra 	$L__BB0_23;
	cvta.to.global.u64 	%rd4, %rd16;
	shr.u32 	%r74, %r11, 2;
	mul.lo.s32 	%r75, %r10, 56;
	mad.lo.s32 	%r76, %r74, 100352, %r75;
	mad.lo.s32 	%r24, %r14, 784, %r76;
	shl.b32 	%r77, %r12, 1;
	and.b16  	%rs10, %rs1, 255;
	setp.gt.u16 	%p16, %rs10, 6;
	selp.b32 	%r78, 28, 0, %p16;
	mul.lo.s32 	%r25, %r9, 13;
	add.s32 	%r79, %r77, -13;
	setp.lt.u16 	%p17, %rs10, 7;
	selp.b32 	%r80, %r77, %r79, %p17;
	add.s32 	%r81, %r80, %r25;
	add.s32 	%r26, %r81, %r78;
	mad.lo.s32 	%r82, %r14, 26, %r77;
	shl.b32 	%r83, %r82, 2;
	mov.u32 	%r84, _ZZ28bgemm_0_conv2d_3_fused_bfuseE3SU_;
	add.s32 	%r27, %r84, %r83;
	setp.gt.u16 	%p18, %rs10, 5;
	selp.b32 	%r85, 28, 0, %p18;
	setp.lt.u16 	%p19, %rs10, 6;
	selp.b32 	%r86, 1, -12, %p19;
	add.s32 	%r87, %r77, %r86;
	add.s32 	%r88, %r87, %r25;
	add.s32 	%r28, %r88, %r85;
	and.b32  	%r89, %r11, 3;
	mul.lo.s32 	%r90, %r89, 73728;
	mad.lo.s32 	%r91, %r14, 9216, %r90;
	mul.lo.s32 	%r92, %r12, 5;
	shr.u32 	%r93, %r92, 3;
	mul.lo.s32 	%r94, %r93, 1152;
	and.b32  	%r95, %r92, 7;
	mul.lo.s32 	%r96, %r95, 9;
	or.b32  	%r97, %r96, %r94;
	add.s32 	%r29, %r97, %r91;
	shl.b32 	%r98, %r14, 6;
	add.s32 	%r99, %r98, %r92;
	shl.b32 	%r100, %r99, 2;
	add.s32 	%r101, %r84, 832;
	add.s32 	%r30, %r101, %r100;
	add.s32 	%r102, %r92, 1;
	shr.u32 	%r103, %r102, 3;
	mad.lo.s32 	%r104, %r103, 1152, %r91;
	and.b32  	%r105, %r102, 7;
	mul.lo.s32 	%r106, %r105, 9;
	or.b32  	%r31, %r104, %r106;
	add.s32 	%r107, %r92, 2;
	shr.u32 	%r108, %r107, 3;
	mad.lo.s32 	%r109, %r108, 1152, %r91;
	and.b32  	%r110, %r107, 7;
	mul.lo.s32 	%r111, %r110, 9;
	or.b32  	%r32, %r109, %r111;
	add.s32 	%r112, %r92, 3;
	shr.u32 	%r113, %r112, 3;
	mad.lo.s32 	%r114, %r113, 1152, %r91;
	and.b32  	%r115, %r112, 7;
	mul.lo.s32 	%r116, %r115, 9;
	or.b32  	%r33, %r114, %r116;
	add.s32 	%r117, %r92, 4;
	shr.u32 	%r118, %r117, 6;
	add.s32 	%r119, %r118, %r14;
	setp.lt.u32 	%p20, %r119, 8;
	setp.lt.u16 	%p21, %rs10, 12;
	and.pred  	%p3, %p21, %p20;
	shr.u32 	%r120, %r117, 3;
	mad.lo.s32 	%r121, %r120, 1152, %r91;
	xor.b32  	%r122, %r95, 4;
	mul.lo.s32 	%r123, %r122, 9;
	or.b32  	%r34, %r121, %r123;
	shl.b32 	%r124, %r12, 2;
	add.s32 	%r35, %r84, %r124;
	shl.b32 	%r125, %r14, 5;
	add.s32 	%r36, %r101, %r125;
	mov.f32 	%f1048, 0f00000000;
	mov.b32 	%r183, 0;
	not.pred 	%p22, %p3;
	mov.f32 	%f1049, %f1048;
	mov.f32 	%f1050, %f1048;
	mov.f32 	%f1051, %f1048;
	mov.f32 	%f1052, %f1048;
	mov.f32 	%f1053, %f1048;
	mov.f32 	%f1054, %f1048;
	mov.f32 	%f1055, %f1048;
	mov.f32 	%f1056, %f1048;
	mov.f32 	%f1057, %f1048;
	mov.f32 	%f1058, %f1048;
	mov.f32 	%f1059, %f1048;
	mov.f32 	%f1060, %f1048;
	mov.f32 	%f1061, %f1048;
	mov.f32 	%f1062, %f1048;
	mov.f32 	%f1063, %f1048;
$L__BB0_13:
	mad.lo.s32 	%r127, %r183, 6272, %r24;
	add.s32 	%r38, %r26, %r127;
	add.s32 	%r39, %r28, %r127;
	mul.lo.s32 	%r128, %r183, 72;
	add.s32 	%r40, %r29, %r128;
	add.s32 	%r41, %r31, %r128;
	add.s32 	%r42, %r32, %r128;
	add.s32 	%r43, %r33, %r128;
	add.s32 	%r44, %r34, %r128;
	mov.b32 	%r184, 0;
$L__BB0_14:
	bar.sync 	0;
	mul.lo.s32 	%r129, %r184, 28;
	add.s32 	%r130, %r38, %r129;
	mul.wide.s32 	%rd18, %r130, 4;
	add.s64 	%rd5, %rd4, %rd18;
	ld.global.nc.f32 	%f274, [%rd5];
	st.shared.f32 	[%r27], %f274;
	add.s32 	%r131, %r39, %r129;
	mul.wide.s32 	%rd19, %r131, 4;
	add.s64 	%rd6, %rd4, %rd19;
	ld.global.nc.f32 	%f275, [%rd6];
	st.shared.f32 	[%r27+4], %f275;
	mul.lo.s32 	%r46, %r184, 3;
	add.s32 	%r132, %r40, %r46;
	mul.wide.u32 	%rd20, %r132, 4;
	add.s64 	%rd7, %rd1, %rd20;
	ld.global.nc.f32 	%f276, [%rd7];
	st.shared.f32 	[%r30], %f276;
	add.s32 	%r133, %r41, %r46;
	mul.wide.u32 	%rd21, %r133, 4;
	add.s64 	%rd8, %rd1, %rd21;
	ld.global.nc.f32 	%f277, [%rd8];
	st.shared.f32 	[%r30+4], %f277;
	add.s32 	%r134, %r42, %r46;
	mul.wide.u32 	%rd22, %r134, 4;
	add.s64 	%rd9, %rd1, %rd22;
	ld.global.nc.f32 	%f278, [%rd9];
	st.shared.f32 	[%r30+8], %f278;
	add.s32 	%r135, %r43, %r46;
	mul.wide.u32 	%rd23, %r135, 4;
	add.s64 	%rd10, %rd1, %rd23;
	ld.global.nc.f32 	%f279, [%rd10];
	st.shared.f32 	[%r30+12], %f279;
	@%p22 bra 	$L__BB0_16;
	add.s32 	%r136, %r44, %r46;
	mul.wide.u32 	%rd24, %r136, 4;
	add.s64 	%rd25, %rd1, %rd24;
	ld.global.nc.f32 	%f280, [%rd25];
	st.shared.f32 	[%r30+16], %f280;
$L__BB0_16:
	bar.sync 	0;
	ld.shared.f32 	%f281, [%r35];
	ld.shared.f32 	%f282, [%r36];
	fma.rn.f32 	%f283, %f281, %f282, %f1048;
	ld.shared.f32 	%f284, [%r36+256];
	fma.rn.f32 	%f285, %f281, %f284, %f1050;
	ld.shared.f32 	%f286, [%r36+512];
	fma.rn.f32 	%f287, %f281, %f286, %f1052;
	ld.shared.f32 	%f288, [%r36+768];
	fma.rn.f32 	%f289, %f281, %f288, %f1054;
	ld.shared.f32 	%f290, [%r36+1024];
	fma.rn.f32 	%f291, %f281, %f290, %f1056;
	ld.shared.f32 	%f292, [%r36+1280];
	fma.rn.f32 	%f293, %f281, %f292, %f1058;
	ld.shared.f32 	%f294, [%r36+1536];
	fma.rn.f32 	%f295, %f281, %f294, %f1060;
	ld.shared.f32 	%f296, [%r36+1792];
	fma.rn.f32 	%f297, %f281, %f296, %f1062;
	ld.shared.f32 	%f298, [%r35+52];
	fma.rn.f32 	%f299, %f298, %f282, %f1049;
	fma.rn.f32 	%f300, %f298, %f284, %f1051;
	fma.rn.f32 	%f301, %f298, %f286, %f1053;
	fma.rn.f32 	%f302, %f298, %f288, %f1055;
	fma.rn.f32 	%f303, %f298, %f290, %f1057;
	fma.rn.f32 	%f304, %f298, %f292, %f1059;
	fma.rn.f32 	%f305, %f298, %f294, %f1061;
	fma.rn.f32 	%f306, %f298, %f296, %f1063;
	ld.shared.f32 	%f307, [%r35+104];
	ld.shared.f32 	%f308, [%r36+4];
	fma.rn.f32 	%f309, %f307, %f308, %f283;
	ld.shared.f32 	%f310, [%r36+260];
	fma.rn.f32 	%f311, %f307, %f310, %f285;
	ld.shared.f32 	%f312, [%r36+516];
	fma.rn.f32 	%f313, %f307, %f312, %f287;
	ld.shared.f32 	%f314, [%r36+772];
	fma.rn.f32 	%f315, %f307, %f314, %f289;
	ld.shared.f32 	%f316, [%r36+1028];
	fma.rn.f32 	%f317, %f307, %f316, %f291;
	ld.shared.f32 	%f318, [%r36+1284];
	fma.rn.f32 	%f319, %f307, %f318, %f293;
	ld.shared.f32 	%f320, [%r36+1540];
	fma.rn.f32 	%f321, %f307, %f320, %f295;
	ld.shared.f32 	%f322, [%r36+1796];
	fma.rn.f32 	%f323, %f307, %f322, %f297;
	ld.shared.f32 	%f324, [%r35+156];
	fma.rn.f32 	%f325, %f324, %f308, %f299;
	fma.rn.f32 	%f326, %f324, %f310, %f300;
	fma.rn.f32 	%f327, %f324, %f312, %f301;
	fma.rn.f32 	%f328, %f324, %f314, %f302;
	fma.rn.f32 	%f329, %f324, %f316, %f303;
	fma.rn.f32 	%f330, %f324, %f318, %f304;
	fma.rn.f32 	%f331, %f324, %f320, %f305;
	fma.rn.f32 	%f332, %f324, %f322, %f306;
	ld.shared.f32 	%f333, [%r35+208];
	ld.shared.f32 	%f334, [%r36+8];
	fma.rn.f32 	%f335, %f333, %f334, %f309;
	ld.shared.f32 	%f336, [%r36+264];
	fma.rn.f32 	%f337, %f333, %f336, %f311;
	ld.shared.f32 	%f338, [%r36+520];
	fma.rn.f32 	%f339, %f333, %f338, %f313;
	ld.shared.f32 	%f340, [%r36+776];
	fma.rn.f32 	%f341, %f333, %f340, %f315;
	ld.shared.f32 	%f342, [%r36+1032];
	fma.rn.f32 	%f343, %f333, %f342, %f317;
	ld.shared.f32 	%f344, [%r36+1288];
	fma.rn.f32 	%f345, %f333, %f344, %f319;
	ld.shared.f32 	%f346, [%r36+1544];
	fma.rn.f32 	%f347, %f333, %f346, %f321;
	ld.shared.f32 	%f348, [%r36+1800];
	fma.rn.f32 	%f349, %f333, %f348, %f323;
	ld.shared.f32 	%f350, [%r35+260];
	fma.rn.f32 	%f351, %f350, %f334, %f325;
	fma.rn.f32 	%f352, %f350, %f336, %f326;
	fma.rn.f32 	%f353, %f350, %f338, %f327;
	fma.rn.f32 	%f354, %f350, %f340, %f328;
	fma.rn.f32 	%f355, %f350, %f342, %f329;
	fma.rn.f32 	%f356, %f350, %f344, %f330;
	fma.rn.f32 	%f357, %f350, %f346, %f331;
	fma.rn.f32 	%f358, %f350, %f348, %f332;
	ld.shared.f32 	%f359, [%r35+312];
	ld.shared.f32 	%f360, [%r36+12];
	fma.rn.f32 	%f361, %f359, %f360, %f335;
	ld.shared.f32 	%f362, [%r36+268];
	fma.rn.f32 	%f363, %f359, %f362, %f337;
	ld.shared.f32 	%f364, [%r36+524];
	fma.rn.f32 	%f365, %f359, %f364, %f339;
	ld.shared.f32 	%f366, [%r36+780];
	fma.rn.f32 	%f367, %f359, %f366, %f341;
	ld.shared.f32 	%f368, [%r36+1036];
	fma.rn.f32 	%f369, %f359, %f368, %f343;
	ld.shared.f32 	%f370, [%r36+1292];
	fma.rn.f32 	%f371, %f359, %f370, %f345;
	ld.shared.f32 	%f372, [%r36+1548];
	fma.rn.f32 	%f373, %f359, %f372, %f347;
	ld.shared.f32 	%f374, [%r36+1804];
	fma.rn.f32 	%f375, %f359, %f374, %f349;
	ld.shared.f32 	%f376, [%r35+364];
	fma.rn.f32 	%f377, %f376, %f360, %f351;
	fma.rn.f32 	%f378, %f376, %f362, %f352;
	fma.rn.f32 	%f379, %f376, %f364, %f353;
	fma.rn.f32 	%f380, %f376, %f366, %f354;
	fma.rn.f32 	%f381, %f376, %f368, %f355;
	fma.rn.f32 	%f382, %f376, %f370, %f356;
	fma.rn.f32 	%f383, %f376, %f372, %f357;
	fma.rn.f32 	%f384, %f376, %f374, %f358;
	ld.shared.f32 	%f385, [%r35+416];
	ld.shared.f32 	%f386, [%r36+16];
	fma.rn.f32 	%f387, %f385, %f386, %f361;
	ld.shared.f32 	%f388, [%r36+272];
	fma.rn.f32 	%f389, %f385, %f388, %f363;
	ld.shared.f32 	%f390, [%r36+528];
	fma.rn.f32 	%f391, %f385, %f390, %f365;
	ld.shared.f32 	%f392, [%r36+784];
	fma.rn.f32 	%f393, %f385, %f392, %f367;
	ld.shared.f32 	%f394, [%r36+1040];
	fma.rn.f32 	%f395, %f385, %f394, %f369;
	ld.shared.f32 	%f396, [%r36+1296];
	fma.rn.f32 	%f397, %f385, %f396, %f371;
	ld.shared.f32 	%f398, [%r36+1552];
	fma.rn.f32 	%f399, %f385, %f398, %f373;
	ld.shared.f32 	%f400, [%r36+1808];
	fma.rn.f32 	%f401, %f385, %f400, %f375;
	ld.shared.f32 	%f402, [%r35+468];
	fma.rn.f32 	%f403, %f402, %f386, %f377;
	fma.rn.f32 	%f404, %f402, %f388, %f378;
	fma.rn.f32 	%f405, %f402, %f390, %f379;
	fma.rn.f32 	%f406, %f402, %f392, %f380;
	fma.rn.f32 	%f407, %f402, %f394, %f381;
	fma.rn.f32 	%f408, %f402, %f396, %f382;
	fma.rn.f32 	%f409, %f402, %f398, %f383;
	fma.rn.f32 	%f410, %f402, %f400, %f384;
	ld.shared.f32 	%f411, [%r35+520];
	ld.shared.f32 	%f412, [%r36+20];
	fma.rn.f32 	%f413, %f411, %f412, %f387;
	ld.shared.f32 	%f414, [%r36+276];
	fma.rn.f32 	%f415, %f411, %f414, %f389;
	ld.shared.f32 	%f416, [%r36+532];
	fma.rn.f32 	%f417, %f411, %f416, %f391;
	ld.shared.f32 	%f418, [%r36+788];
	fma.rn.f32 	%f419, %f411, %f418, %f393;
	ld.shared.f32 	%f420, [%r36+1044];
	fma.rn.f32 	%f421, %f411, %f420, %f395;
	ld.shared.f32 	%f422, [%r36+1300];
	fma.rn.f32 	%f423, %f411, %f422, %f397;
	ld.shared.f32 	%f424, [%r36+1556];
	fma.rn.f32 	%f425, %f411, %f424, %f399;
	ld.shared.f32 	%f426, [%r36+1812];
	fma.rn.f32 	%f427, %f411, %f426, %f401;
	ld.shared.f32 	%f428, [%r35+572];
	fma.rn.f32 	%f429, %f428, %f412, %f403;
	fma.rn.f32 	%f430, %f428, %f414, %f404;
	fma.rn.f32 	%f431, %f428, %f416, %f405;
	fma.rn.f32 	%f432, %f428, %f418, %f406;
	fma.rn.f32 	%f433, %f428, %f420, %f407;
	fma.rn.f32 	%f434, %f428, %f422, %f408;
	fma.rn.f32 	%f435, %f428, %f424, %f409;
	fma.rn.f32 	%f436, %f428, %f426, %f410;
	ld.shared.f32 	%f437, [%r35+624];
	ld.shared.f32 	%f438, [%r36+24];
	fma.rn.f32 	%f439, %f437, %f438, %f413;
	ld.shared.f32 	%f440, [%r36+280];
	fma.rn.f32 	%f441, %f437, %f440, %f415;
	ld.shared.f32 	%f442, [%r36+536];
	fma.rn.f32 	%f443, %f437, %f442, %f417;
	ld.shared.f32 	%f444, [%r36+792];
	fma.rn.f32 	%f445, %f437, %f444, %f419;
	ld.shared.f32 	%f446, [%r36+1048];
	fma.rn.f32 	%f447, %f437, %f446, %f421;
	ld.shared.f32 	%f448, [%r36+1304];
	fma.rn.f32 	%f449, %f437, %f448, %f423;
	ld.shared.f32 	%f450, [%r36+1560];
	fma.rn.f32 	%f451, %f437, %f450, %f425;
	ld.shared.f32 	%f452, [%r36+1816];
	fma.rn.f32 	%f453, %f437, %f452, %f427;
	ld.shared.f32 	%f454, [%r35+676];
	fma.rn.f32 	%f455, %f454, %f438, %f429;
	fma.rn.f32 	%f456, %f454, %f440, %f430;
	fma.rn.f32 	%f457, %f454, %f442, %f431;
	fma.rn.f32 	%f458, %f454, %f444, %f432;
	fma.rn.f32 	%f459, %f454, %f446, %f433;
	fma.rn.f32 	%f460, %f454, %f448, %f434;
	fma.rn.f32 	%f461, %f454, %f450, %f435;
	fma.rn.f32 	%f462, %f454, %f452, %f436;
	ld.shared.f32 	%f463, [%r35+728];
	ld.shared.f32 	%f464, [%r36+28];
	fma.rn.f32 	%f225, %f463, %f464, %f439;
	ld.shared.f32 	%f465, [%r36+284];
	fma.rn.f32 	%f226, %f463, %f465, %f441;
	ld.shared.f32 	%f466, [%r36+540];
	fma.rn.f32 	%f227, %f463, %f466, %f443;
	ld.shared.f32 	%f467, [%r36+796];
	fma.rn.f32 	%f228, %f463, %f467, %f445;
	ld.shared.f32 	%f468, [%r36+1052];
	fma.rn.f32 	%f229, %f463, %f468, %f447;
	ld.shared.f32 	%f469, [%r36+1308];
	fma.rn.f32 	%f230, %f463, %f469, %f449;
	ld.shared.f32 	%f470, [%r36+1564];
	fma.rn.f32 	%f231, %f463, %f470, %f451;
	ld.shared.f32 	%f471, [%r36+1820];
	fma.rn.f32 	%f232, %f463, %f471, %f453;
	ld.shared.f32 	%f472, [%r35+780];
	fma.rn.f32 	%f233, %f472, %f464, %f455;
	fma.rn.f32 	%f234, %f472, %f465, %f456;
	fma.rn.f32 	%f235, %f472, %f466, %f457;
	fma.rn.f32 	%f236, %f472, %f467, %f458;
	fma.rn.f32 	%f237, %f472, %f468, %f459;
	fma.rn.f32 	%f238, %f472, %f469, %f460;
	fma.rn.f32 	%f239, %f472, %f470, %f461;
	fma.rn.f32 	%f240, %f472, %f471, %f462;
	bar.sync 	0;
	ld.global.nc.f32 	%f473, [%rd5+4];
	st.shared.f32 	[%r27], %f473;
	ld.global.nc.f32 	%f474, [%rd6+4];
	st.shared.f32 	[%r27+4], %f474;
	ld.global.nc.f32 	%f475, [%rd7+4];
	st.shared.f32 	[%r30], %f475;
	ld.global.nc.f32 	%f476, [%rd8+4];
	st.shared.f32 	[%r30+4], %f476;
	ld.global.nc.f32 	%f477, [%rd9+4];
	st.shared.f32 	[%r30+8], %f477;
	ld.global.nc.f32 	%f478, [%rd10+4];
	st.shared.f32 	[%r30+12], %f478;
	cvt.u64.u32 	%rd26, %r46;
	cvt.u64.u32 	%rd27, %r44;
	add.s64 	%rd28, %rd27, %rd26;
	shl.b64 	%rd29, %rd28, 2;
	add.s64 	%rd11, %rd1, %rd29;
	@%p22 bra 	$L__BB0_18;
	ld.global.nc.f32 	%f479, [%rd11+4];
	st.shared.f32 	[%r30+16], %f479;
$L__BB0_18:
	bar.sync 	0;
	ld.shared.f32 	%f480, [%r35];
	ld.shared.f32 	%f481, [%r36];
	fma.rn.f32 	%f482, %f480, %f481, %f225;
	ld.shared.f32 	%f483, [%r36+256];
	fma.rn.f32 	%f484, %f480, %f483, %f226;
	ld.shared.f32 	%f485, [%r36+512];
	fma.rn.f32 	%f486, %f480, %f485, %f227;
	ld.shared.f32 	%f487, [%r36+768];
	fma.rn.f32 	%f488, %f480, %f487, %f228;
	ld.shared.f32 	%f489, [%r36+1024];
	fma.rn.f32 	%f490, %f480, %f489, %f229;
	ld.shared.f32 	%f491, [%r36+1280];
	fma.rn.f32 	%f492, %f480, %f491, %f230;
	ld.shared.f32 	%f493, [%r36+1536];
	fma.rn.f32 	%f494, %f480, %f493, %f231;
	ld.shared.f32 	%f495, [%r36+1792];
	fma.rn.f32 	%f496, %f480, %f495, %f232;
	ld.shared.f32 	%f497, [%r35+52];
	fma.rn.f32 	%f498, %f497, %f481, %f233;
	fma.rn.f32 	%f499, %f497, %f483, %f234;
	fma.rn.f32 	%f500, %f497, %f485, %f235;
	fma.rn.f32 	%f501, %f497, %f487, %f236;
	fma.rn.f32 	%f502, %f497, %f489, %f237;
	fma.rn.f32 	%f503, %f497, %f491, %f238;
	fma.rn.f32 	%f504, %f497, %f493, %f239;
	fma.rn.f32 	%f505, %f497, %f495, %f240;
	ld.shared.f32 	%f506, [%r35+104];
	ld.shared.f32 	%f507, [%r36+4];
	fma.rn.f32 	%f508, %f506, %f507, %f482;
	ld.shared.f32 	%f509, [%r36+260];
	fma.rn.f32 	%f510, %f506, %f509, %f484;
	ld.shared.f32 	%f511, [%r36+516];
	fma.rn.f32 	%f512, %f506, %f511, %f486;
	ld.shared.f32 	%f513, [%r36+772];
	fma.rn.f32 	%f514, %f506, %f513, %f488;
	ld.shared.f32 	%f515, [%r36+1028];
	fma.rn.f32 	%f516, %f506, %f515, %f490;
	ld.shared.f32 	%f517, [%r36+1284];
	fma.rn.f32 	%f518, %f506, %f517, %f492;
	ld.shared.f32 	%f519, [%r36+1540];
	fma.rn.f32 	%f520, %f506, %f519, %f494;
	ld.shared.f32 	%f521, [%r36+1796];
	fma.rn.f32 	%f522, %f506, %f521, %f496;
	ld.shared.f32 	%f523, [%r35+156];
	fma.rn.f32 	%f524, %f523, %f507, %f498;
	fma.rn.f32 	%f525, %f523, %f509, %f499;
	fma.rn.f32 	%f526, %f523, %f511, %f500;
	fma.rn.f32 	%f527, %f523, %f513, %f501;
	fma.rn.f32 	%f528, %f523, %f515, %f502;
	fma.rn.f32 	%f529, %f523, %f517, %f503;
	fma.rn.f32 	%f530, %f523, %f519, %f504;
	fma.rn.f32 	%f531, %f523, %f521, %f505;
	ld.shared.f32 	%f532, [%r35+208];
	ld.shared.f32 	%f533, [%r36+8];
	fma.rn.f32 	%f534, %f532, %f533, %f508;
	ld.shared.f32 	%f535, [%r36+264];
	fma.rn.f32 	%f536, %f532, %f535, %f510;
	ld.shared.f32 	%f537, [%r36+520];
	fma.rn.f32 	%f538, %f532, %f537, %f512;
	ld.shared.f32 	%f539, [%r36+776];
	fma.rn.f32 	%f540, %f532, %f539, %f514;
	ld.shared.f32 	%f541, [%r36+1032];
	fma.rn.f32 	%f542, %f532, %f541, %f516;
	ld.shared.f32 	%f543, [%r36+1288];
	fma.rn.f32 	%f544, %f532, %f543, %f518;
	ld.shared.f32 	%f545, [%r36+1544];
	fma.rn.f32 	%f546, %f532, %f545, %f520;
	ld.shared.f32 	%f547, [%r36+1800];
	fma.rn.f32 	%f548, %f532, %f547, %f522;
	ld.shared.f32 	%f549, [%r35+260];
	fma.rn.f32 	%f550, %f549, %f533, %f524;
	fma.rn.f32 	%f551, %f549, %f535, %f525;
	fma.rn.f32 	%f552, %f549, %f537, %f526;
	fma.rn.f32 	%f553, %f549, %f539, %f527;
	fma.rn.f32 	%f554, %f549, %f541, %f528;
	fma.rn.f32 	%f555, %f549, %f543, %f529;
	fma.rn.f32 	%f556, %f549, %f545, %f530;
	fma.rn.f32 	%f557, %f549, %f547, %f531;
	ld.shared.f32 	%f558, [%r35+312];
	ld.shared.f32 	%f559, [%r36+12];
	fma.rn.f32 	%f560, %f558, %f559, %f534;
	ld.shared.f32 	%f561, [%r36+268];
	fma.rn.f32 	%f562, %f558, %f561, %f536;
	ld.shared.f32 	%f563, [%r36+524];
	fma.rn.f32 	%f564, %f558, %f563, %f538;
	ld.shared.f32 	%f565, [%r36+780];
	fma.rn.f32 	%f566, %f558, %f565, %f540;
	ld.shared.f32 	%f567, [%r36+1036];
	fma.rn.f32 	%f568, %f558, %f567, %f542;
	ld.shared.f32 	%f569, [%r36+1292];
	fma.rn.f32 	%f570, %f558, %f569, %f544;
	ld.shared.f32 	%f571, [%r36+1548];
	fma.rn.f32 	%f572, %f558, %f571, %f546;
	ld.shared.f32 	%f573, [%r36+1804];
	fma.rn.f32 	%f574, %f558, %f573, %f548;
	ld.shared.f32 	%f575, [%r35+364];
	fma.rn.f32 	%f576, %f575, %f559, %f550;
	fma.rn.f32 	%f577, %f575, %f561, %f551;
	fma.rn.f32 	%f578, %f575, %f563, %f552;
	fma.rn.f32 	%f579, %f575, %f565, %f553;
	fma.rn.f32 	%f580, %f575, %f567, %f554;
	fma.rn.f32 	%f581, %f575, %f569, %f555;
	fma.rn.f32 	%f582, %f575, %f571, %f556;
	fma.rn.f32 	%f583, %f575, %f573, %f557;
	ld.shared.f32 	%f584, [%r35+416];
	ld.shared.f32 	%f585, [%r36+16];
	fma.rn.f32 	%f586, %f584, %f585, %f560;
	ld.shared.f32 	%f587, [%r36+272];
	fma.rn.f32 	%f588, %f584, %f587, %f562;
	ld.shared.f32 	%f589, [%r36+528];
	fma.rn.f32 	%f590, %f584, %f589, %f564;
	ld.shared.f32 	%f591, [%r36+784];
	fma.rn.f32 	%f592, %f584, %f591, %f566;
	ld.shared.f32 	%f593, [%r36+1040];
	fma.rn.f32 	%f594, %f584, %f593, %f568;
	ld.shared.f32 	%f595, [%r36+1296];
	fma.rn.f32 	%f596, %f584, %f595, %f570;
	ld.shared.f32 	%f597, [%r36+1552];
	fma.rn.f32 	%f598, %f584, %f597, %f572;
	ld.shared.f32 	%f599, [%r36+1808];
	fma.rn.f32 	%f600, %f584, %f599, %f574;
	ld.shared.f32 	%f601, [%r35+468];
	fma.rn.f32 	%f602, %f601, %f585, %f576;
	fma.rn.f32 	%f603, %f601, %f587, %f577;
	fma.rn.f32 	%f604, %f601, %f589, %f578;
	fma.rn.f32 	%f605, %f601, %f591, %f579;
	fma.rn.f32 	%f606, %f601, %f593, %f580;
	fma.rn.f32 	%f607, %f601, %f595, %f581;
	fma.rn.f32 	%f608, %f601, %f597, %f582;
	fma.rn.f32 	%f609, %f601, %f599, %f583;
	ld.shared.f32 	%f610, [%r35+520];
	ld.shared.f32 	%f611, [%r36+20];
	fma.rn.f32 	%f612, %f610, %f611, %f586;
	ld.shared.f32 	%f613, [%r36+276];
	fma.rn.f32 	%f614, %f610, %f613, %f588;
	ld.shared.f32 	%f615, [%r36+532];
	fma.rn.f32 	%f616, %f610, %f615, %f590;
	ld.shared.f32 	%f617, [%r36+788];
	fma.rn.f32 	%f618, %f610, %f617, %f592;
	ld.shared.f32 	%f619, [%r36+1044];
	fma.rn.f32 	%f620, %f610, %f619, %f594;
	ld.shared.f32 	%f621, [%r36+1300];
	fma.rn.f32 	%f622, %f610, %f621, %f596;
	ld.shared.f32 	%f623, [%r36+1556];
	fma.rn.f32 	%f624, %f610, %f623, %f598;
	ld.shared.f32 	%f625, [%r36+1812];
	fma.rn.f32 	%f626, %f610, %f625, %f600;
	ld.shared.f32 	%f627, [%r35+572];
	fma.rn.f32 	%f628, %f627, %f611, %f602;
	fma.rn.f32 	%f629, %f627, %f613, %f603;
	fma.rn.f32 	%f630, %f627, %f615, %f604;
	fma.rn.f32 	%f631, %f627, %f617, %f605;
	fma.rn.f32 	%f632, %f627, %f619, %f606;
	fma.rn.f32 	%f633, %f627, %f621, %f607;
	fma.rn.f32 	%f634, %f627, %f623, %f608;
	fma.rn.f32 	%f635, %f627, %f625, %f609;
	ld.shared.f32 	%f636, [%r35+624];
	ld.shared.f32 	%f637, [%r36+24];
	fma.rn.f32 	%f638, %f636, %f637, %f612;
	ld.shared.f32 	%f639, [%r36+280];
	fma.rn.f32 	%f640, %f636, %f639, %f614;
	ld.shared.f32 	%f641, [%r36+536];
	fma.rn.f32 	%f642, %f636, %f641, %f616;
	ld.shared.f32 	%f643, [%r36+792];
	fma.rn.f32 	%f644, %f636, %f643, %f618;
	ld.shared.f32 	%f645, [%r36+1048];
	fma.rn.f32 	%f646, %f636, %f645, %f620;
	ld.shared.f32 	%f647, [%r36+1304];
	fma.rn.f32 	%f648, %f636, %f647, %f622;
	ld.shared.f32 	%f649, [%r36+1560];
	fma.rn.f32 	%f650, %f636, %f649, %f624;
	ld.shared.f32 	%f651, [%r36+1816];
	fma.rn.f32 	%f652, %f636, %f651, %f626;
	ld.shared.f32 	%f653, [%r35+676];
	fma.rn.f32 	%f654, %f653, %f637, %f628;
	fma.rn.f32 	%f655, %f653, %f639, %f629;
	fma.rn.f32 	%f656, %f653, %f641, %f630;
	fma.rn.f32 	%f657, %f653, %f643, %f631;
	fma.rn.f32 	%f658, %f653, %f645, %f632;
	fma.rn.f32 	%f659, %f653, %f647, %f633;
	fma.rn.f32 	%f660, %f653, %f649, %f634;
	fma.rn.f32 	%f661, %f653, %f651, %f635;
	ld.shared.f32 	%f662, [%r35+728];
	ld.shared.f32 	%f663, [%r36+28];
	fma.rn.f32 	%f241, %f662, %f663, %f638;
	ld.shared.f32 	%f664, [%r36+284];
	fma.rn.f32 	%f242, %f662, %f664, %f640;
	ld.shared.f32 	%f665, [%r36+540];
	fma.rn.f32 	%f243, %f662, %f665, %f642;
	ld.shared.f32 	%f666, [%r36+796];
	fma.rn.f32 	%f244, %f662, %f666, %f644;
	ld.shared.f32 	%f667, [%r36+1052];
	fma.rn.f32 	%f245, %f662, %f667, %f646;
	ld.shared.f32 	%f668, [%r36+1308];
	fma.rn.f32 	%f246, %f662, %f668, %f648;
	ld.shared.f32 	%f669, [%r36+1564];
	fma.rn.f32 	%f247, %f662, %f669, %f650;
	ld.shared.f32 	%f670, [%r36+1820];
	fma.rn.f32 	%f248, %f662, %f670, %f652;
	ld.shared.f32 	%f671, [%r35+780];
	fma.rn.f32 	%f249, %f671, %f663, %f654;
	fma.rn.f32 	%f250, %f671, %f664, %f655;
	fma.rn.f32 	%f251, %f671, %f665, %f656;
	fma.rn.f32 	%f252, %f671, %f666, %f657;
	fma.rn.f32 	%f253, %f671, %f667, %f658;
	fma.rn.f32 	%f254, %f671, %f668, %f659;
	fma.rn.f32 	%f255, %f671, %f669, %f660;
	fma.rn.f32 	%f256, %f671, %f670, %f661;
	bar.sync 	0;
	ld.global.nc.f32 	%f672, [%rd5+8];
	st.shared.f32 	[%r27], %f672;
	ld.global.nc.f32 	%f673, [%rd6+8];
	st.shared.f32 	[%r27+4], %f673;
	ld.global.nc.f32 	%f674, [%rd7+8];
	st.shared.f32 	[%r30], %f674;
	ld.global.nc.f32 	%f675, [%rd8+8];
	st.shared.f32 	[%r30+4], %f675;
	ld.global.nc.f32 	%f676, [%rd9+8];
	st.shared.f32 	[%r30+8], %f676;
	ld.global.nc.f32 	%f677, [%rd10+8];
	st.shared.f32 	[%r30+12], %f677;
	@%p22 bra 	$L__BB0_20;
	ld.global.nc.f32 	%f678, [%rd11+8];
	st.shared.f32 	[%r30+16], %f678;
$L__BB0_20:
	bar.sync 	0;
	ld.shared.f32 	%f679, [%r35];
	ld.shared.f32 	%f680, [%r36];
	fma.rn.f32 	%f681, %f679, %f680, %f241;
	ld.shared.f32 	%f682, [%r36+256];
	fma.rn.f32 	%f683, %f679, %f682, %f242;
	ld.shared.f32 	%f684, [%r36+512];
	fma.rn.f32 	%f685, %f679, %f684, %f243;
	ld.shared.f32 	%f686, [%r36+768];
	fma.rn.f32 	%f687, %f679, %f686, %f244;
	ld.shared.f32 	%f688, [%r36+1024];
	fma.rn.f32 	%f689, %f679, %f688, %f245;
	ld.shared.f32 	%f690, [%r36+1280];
	fma.rn.f32 	%f691, %f679, %f690, %f246;
	ld.shared.f32 	%f692, [%r36+1536];
	fma.rn.f32 	%f693, %f679, %f692, %f247;
	ld.shared.f32 	%f694, [%r36+1792];
	fma.rn.f32 	%f695, %f679, %f694, %f248;
	ld.shared.f32 	%f696, [%r35+52];
	fma.rn.f32 	%f697, %f696, %f680, %f249;
	fma.rn.f32 	%f698, %f696, %f682, %f250;
	fma.rn.f32 	%f699, %f696, %f684, %f251;
	fma.rn.f32 	%f700, %f696, %f686, %f252;
	fma.rn.f32 	%f701, %f696, %f688, %f253;
	fma.rn.f32 	%f702, %f696, %f690, %f254;
	fma.rn.f32 	%f703, %f696, %f692, %f255;
	fma.rn.f32 	%f704, %f696, %f694, %f256;
	ld.shared.f32 	%f705, [%r35+104];
	ld.shared.f32 	%f706, [%r36+4];
	fma.rn.f32 	%f707, %f705, %f706, %f681;
	ld.shared.f32 	%f708, [%r36+260];
	fma.rn.f32 	%f709, %f705, %f708, %f683;
	ld.shared.f32 	%f710, [%r36+516];
	fma.rn.f32 	%f711, %f705, %f710, %f685;
	ld.shared.f32 	%f712, [%r36+772];
	fma.rn.f32 	%f713, %f705, %f712, %f687;
	ld.shared.f32 	%f714, [%r36+1028];
	fma.rn.f32 	%f715, %f705, %f714, %f689;
	ld.shared.f32 	%f716, [%r36+1284];
	fma.rn.f32 	%f717, %f705, %f716, %f691;
	ld.shared.f32 	%f718, [%r36+1540];
	fma.rn.f32 	%f719, %f705, %f718, %f693;
	ld.shared.f32 	%f720, [%r36+1796];
	fma.rn.f32 	%f721, %f705, %f720, %f695;
	ld.shared.f32 	%f722, [%r35+156];
	fma.rn.f32 	%f723, %f722, %f706, %f697;
	fma.rn.f32 	%f724, %f722, %f708, %f698;
	fma.rn.f32 	%f725, %f722, %f710, %f699;
	fma.rn.f32 	%f726, %f722, %f712, %f700;
	fma.rn.f32 	%f727, %f722, %f714, %f701;
	fma.rn.f32 	%f728, %f722, %f716, %f702;
	fma.rn.f32 	%f729, %f722, %f718, %f703;
	fma.rn.f32 	%f730, %f722, %f720, %f704;
	ld.shared.f32 	%f731, [%r35+208];
	ld.shared.f32 	%f732, [%r36+8];
	fma.rn.f32 	%f733, %f731, %f732, %f707;
	ld.shared.f32 	%f734, [%r36+264];
	fma.rn.f32 	%f735, %f731, %f734, %f709;
	ld.shared.f32 	%f736, [%r36+520];
	fma.rn.f32 	%f737, %f731, %f736, %f711;
	ld.shared.f32 	%f738, [%r36+776];
	fma.rn.f32 	%f739, %f731, %f738, %f713;
	ld.shared.f32 	%f740, [%r36+1032];
	fma.rn.f32 	%f741, %f731, %f740, %f715;
	ld.shared.f32 	%f742, [%r36+1288];
	fma.rn.f32 	%f743, %f731, %f742, %f717;
	ld.shared.f32 	%f744, [%r36+1544];
	fma.rn.f32 	%f745, %f731, %f744, %f719;
	ld.shared.f32 	%f746, [%r36+1800];
	fma.rn.f32 	%f747, %f731, %f746, %f721;
	ld.shared.f32 	%f748, [%r35+260];
	fma.rn.f32 	%f749, %f748, %f732, %f723;
	fma.rn.f32 	%f750, %f748, %f734, %f724;
	fma.rn.f32 	%f751, %f748, %f736, %f725;
	fma.rn.f32 	%f752, %f748, %f738, %f726;
	fma.rn.f32 	%f753, %f748, %f740, %f727;
	fma.rn.f32 	%f754, %f748, %f742, %f728;
	fma.rn.f32 	%f755, %f748, %f744, %f729;
	fma.rn.f32 	%f756, %f748, %f746, %f730;
	ld.shared.f32 	%f757, [%r35+312];
	ld.shared.f32 	%f758, [%r36+12];
	fma.rn.f32 	%f759, %f757, %f758, %f733;
	ld.shared.f32 	%f760, [%r36+268];
	fma.rn.f32 	%f761, %f757, %f760, %f735;
	ld.shared.f32 	%f762, [%r36+524];
	fma.rn.f32 	%f763, %f757, %f762, %f737;
	ld.shared.f32 	%f764, [%r36+780];
	fma.rn.f32 	%f765, %f757, %f764, %f739;
	ld.shared.f32 	%f766, [%r36+1036];
	fma.rn.f32 	%f767, %f757, %f766, %f741;
	ld.shared.f32 	%f768, [%r36+1292];
	fma.rn.f32 	%f769, %f757, %f768, %f743;
	ld.shared.f32 	%f770, [%r36+1548];
	fma.rn.f32 	%f771, %f757, %f770, %f745;
	ld.shared.f32 	%f772, [%r36+1804];
	fma.rn.f32 	%f773, %f757, %f772, %f747;
	ld.shared.f32 	%f774, [%r35+364];
	fma.rn.f32 	%f775, %f774, %f758, %f749;
	fma.rn.f32 	%f776, %f774, %f760, %f750;
	fma.rn.f32 	%f777, %f774, %f762, %f751;
	fma.rn.f32 	%f778, %f774, %f764, %f752;
	fma.rn.f32 	%f779, %f774, %f766, %f753;
	fma.rn.f32 	%f780, %f774, %f768, %f754;
	fma.rn.f32 	%f781, %f774, %f770, %f755;
	fma.rn.f32 	%f782, %f774, %f772, %f756;
	ld.shared.f32 	%f783, [%r35+416];
	ld.shared.f32 	%f784, [%r36+16];
	fma.rn.f32 	%f785, %f783, %f784, %f759;
	ld.shared.f32 	%f786, [%r36+272];
	fma.rn.f32 	%f787, %f783, %f786, %f761;
	ld.shared.f32 	%f788, [%r36+528];
	fma.rn.f32 	%f789, %f783, %f788, %f763;
	ld.shared.f32 	%f790, [%r36+784];
	fma.rn.f32 	%f791, %f783, %f790, %f765;
	ld.shared.f32 	%f792, [%r36+1040];
	fma.rn.f32 	%f793, %f783, %f792, %f767;
	ld.shared.f32 	%f794, [%r36+1296];
	fma.rn.f32 	%f795, %f783, %f794, %f769;
	ld.shared.f32 	%f796, [%r36+1552];
	fma.rn.f32 	%f797, %f783, %f796, %f771;
	ld.shared.f32 	%f798, [%r36+1808];
	fma.rn.f32 	%f799, %f783, %f798, %f773;
	ld.shared.f32 	%f800, [%r35+468];
	fma.rn.f32 	%f801, %f800, %f784, %f775;
	fma.rn.f32 	%f802, %f800, %f786, %f776;
	fma.rn.f32 	%f803, %f800, %f788, %f777;
	fma.rn.f32 	%f804, %f800, %f790, %f778;
	fma.rn.f32 	%f805, %f800, %f792, %f779;
	fma.rn.f32 	%f806, %f800, %f794, %f780;
	fma.rn.f32 	%f807, %f800, %f796, %f781;
	fma.rn.f32 	%f808, %f800, %f798, %f782;
	ld.shared.f32 	%f809, [%r35+520];
	ld.shared.f32 	%f810, [%r36+20];
	fma.rn.f32 	%f811, %f809, %f810, %f785;
	ld.shared.f32 	%f812, [%r36+276];
	fma.rn.f32 	%f813, %f809, %f812, %f787;
	ld.shared.f32 	%f814, [%r36+532];
	fma.rn.f32 	%f815, %f809, %f814, %f789;
	ld.shared.f32 	%f816, [%r36+788];
	fma.rn.f32 	%f817, %f809, %f816, %f791;
	ld.shared.f32 	%f818, [%r36+1044];
	fma.rn.f32 	%f819, %f809, %f818, %f793;
	ld.shared.f32 	%f820, [%r36+1300];
	fma.rn.f32 	%f821, %f809, %f820, %f795;
	ld.shared.f32 	%f822, [%r36+1556];
	fma.rn.f32 	%f823, %f809, %f822, %f797;
	ld.shared.f32 	%f824, [%r36+1812];
	fma.rn.f32 	%f825, %f809, %f824, %f799;
	ld.shared.f32 	%f826, [%r35+572];
	fma.rn.f32 	%f827, %f826, %f810, %f801;
	fma.rn.f32 	%f828, %f826, %f812, %f802;
	fma.rn.f32 	%f829, %f826, %f814, %f803;
	fma.rn.f32 	%f830, %f826, %f816, %f804;
	fma.rn.f32 	%f831, %f826, %f818, %f805;
	fma.rn.f32 	%f832, %f826, %f820, %f806;
	fma.rn.f32 	%f833, %f826, %f822, %f807;
	fma.rn.f32 	%f834, %f826, %f824, %f808;
	ld.shared.f32 	%f835, [%r35+624];
	ld.shared.f32 	%f836, [%r36+24];
	fma.rn.f32 	%f837, %f835, %f836, %f811;
	ld.shared.f32 	%f838, [%r36+280];
	fma.rn.f32 	%f839, %f835, %f838, %f813;
	ld.shared.f32 	%f840, [%r36+536];
	fma.rn.f32 	%f841, %f835, %f840, %f815;
	ld.shared.f32 	%f842, [%r36+792];
	fma.rn.f32 	%f843, %f835, %f842, %f817;
	ld.shared.f32 	%f844, [%r36+1048];
	fma.rn.f32 	%f845, %f835, %f844, %f819;
	ld.shared.f32 	%f846, [%r36+1304];
	fma.rn.f32 	%f847, %f835, %f846, %f821;
	ld.shared.f32 	%f848, [%r36+1560];
	fma.rn.f32 	%f849, %f835, %f848, %f823;
	ld.shared.f32 	%f850, [%r36+1816];
	fma.rn.f32 	%f851, %f835, %f850, %f825;
	ld.shared.f32 	%f852, [%r35+676];
	fma.rn.f32 	%f853, %f852, %f836, %f827;
	fma.rn.f32 	%f854, %f852, %f838, %f828;
	fma.rn.f32 	%f855, %f852, %f840, %f829;
	fma.rn.f32 	%f856, %f852, %f842, %f830;
	fma.rn.f32 	%f857, %f852, %f844, %f831;
	fma.rn.f32 	%f858, %f852, %f846, %f832;
	fma.rn.f32 	%f859, %f852, %f848, %f833;
	fma.rn.f32 	%f860, %f852, %f850, %f834;
	ld.shared.f32 	%f861, [%r35+728];
	ld.shared.f32 	%f862, [%r36+28];
	fma.rn.f32 	%f1048, %f861, %f862, %f837;
	ld.shared.f32 	%f863, [%r36+284];
	fma.rn.f32 	%f1050, %f861, %f863, %f839;
	ld.shared.f32 	%f864, [%r36+540];
	fma.rn.f32 	%f1052, %f861, %f864, %f841;
	ld.shared.f32 	%f865, [%r36+796];
	fma.rn.f32 	%f1054, %f861, %f865, %f843;
	ld.shared.f32 	%f866, [%r36+1052];
	fma.rn.f32 	%f1056, %f861, %f866, %f845;
	ld.shared.f32 	%f867, [%r36+1308];
	fma.rn.f32 	%f1058, %f861, %f867, %f847;
	ld.shared.f32 	%f868, [%r36+1564];
	fma.rn.f32 	%f1060, %f861, %f868, %f849;
	ld.shared.f32 	%f869, [%r36+1820];
	fma.rn.f32 	%f1062, %f861, %f869, %f851;
	ld.shared.f32 	%f870, [%r35+780];
	fma.rn.f32 	%f1049, %f870, %f862, %f853;
	fma.rn.f32 	%f1051, %f870, %f863, %f854;
	fma.rn.f32 	%f1053, %f870, %f864, %f855;
	fma.rn.f32 	%f1055, %f870, %f865, %f856;
	fma.rn.f32 	%f1057, %f870, %f866, %f857;
	fma.rn.f32 	%f1059, %f870, %f867, %f858;
	fma.rn.f32 	%f1061, %f870, %f868, %f859;
	fma.rn.f32 	%f1063, %f870, %f869, %f860;
	add.s32 	%r184, %r184, 1;
	setp.ne.s32 	%p25, %r184, 3;
	@%p25 bra 	$L__BB0_14;
	add.s32 	%r183, %r183, 1;
	setp.ne.s32 	%p26, %r183, 16;
	@%p26 bra 	$L__BB0_13;
	mad.lo.s32 	%r137, %r10, 52, %r25;
	mad.lo.s32 	%r138, %r11, 43264, %r137;
	add.s32 	%r139, %r138, %r12;
	mad.lo.s32 	%r140, %r14, 676, %r139;
	cvta.to.global.u64 	%rd30, %rd15;
	mul.wide.s32 	%rd31, %r140, 4;
	add.s64 	%rd32, %rd30, %rd31;
	st.global.f32 	[%rd32], %f1048;
	st.global.f32 	[%rd32+21632], %f1050;
	st.global.f32 	[%rd32+43264], %f1052;
	st.global.f32 	[%rd32+64896], %f1054;
	st.global.f32 	[%rd32+86528], %f1056;
	st.global.f32 	[%rd32+108160], %f1058;
	st.global.f32 	[%rd32+129792], %f1060;
	st.global.f32 	[%rd32+151424], %f1062;
	st.global.f32 	[%rd32+104], %f1049;
	st.global.f32 	[%rd32+21736], %f1051;
	st.global.f32 	[%rd32+43368], %f1053;
	st.global.f32 	[%rd32+65000], %f1055;
	st.global.f32 	[%rd32+86632], %f1057;
	st.global.f32 	[%rd32+108264], %f1059;
	st.global.f32 	[%rd32+129896], %f1061;
	st.global.f32 	[%rd32+151528], %f1063;
$L__BB0_23:
	ret;

}


// ===== COMPILED SASS (sm_100) =====

	.target	sm_100

	.elftype	@"ET_EXEC"


//--------------------- .note.nv.tkinfo           --------------------------
	.section	.note.nv.tkinfo,"",@"SHT_NOTE"
	.sectionflags	@"SHF_NOTE_NV_TKINFO"
	.tkinfo
        /*0018*/ 	.word	0x00000002
        /*0030*/ 	.string	""
        /*0030*/ 	.string	"ptxas"
        /*0030*/ 	.string	"Cuda compilation tools, release 13.0, V13.0.88"
        /*0030*/ 	.string	"Build cuda_13.0.r13.0/compiler.36424714_0"
        /*0030*/ 	.string	"-arch sm_100 -m 64 "



//--------------------- .note.nv.cuinfo           --------------------------
	.section	.note.nv.cuinfo,"",@"SHT_NOTE"
	.sectionflags	@"SHF_NOTE_NV_CUINFO"
        /*0018*/ 	.short	0x0002
        /*001a*/ 	.short	0x0064
        /*001c*/ 	.short	0x0082
	.zero		2


//--------------------- .nv.info                  --------------------------
	.section	.nv.info,"",@"SHT_CUDA_INFO"
	.align	4


	//----- nvinfo : EIATTR_REGCOUNT
	.align		4
        /*0000*/ 	.byte	0x04, 0x2f
        /*0002*/ 	.short	(.L_1 - .L_0)
	.align		4
.L_0:
        /*0004*/ 	.word	index@(bgemm_0_conv2d_3_fused_bfuse)
        /*0008*/ 	.word	0x00000080


	//----- nvinfo : EIATTR_FRAME_SIZE
	.align		4
.L_1:
        /*000c*/ 	.byte	0x04, 0x11
        /*000e*/ 	.short	(.L_3 - .L_2)
	.align		4
.L_2:
        /*0010*/ 	.word	index@($__internal_0_$__cuda_sm20_div_u16)
        /*0014*/ 	.word	0x00000000


	//----- nvinfo : EIATTR_FRAME_SIZE
	.align		4
.L_3:
        /*0018*/ 	.byte	0x04, 0x11
        /*001a*/ 	.short	(.L_5 - .L_4)
	.align		4
.L_4:
        /*001c*/ 	.word	index@(bgemm_0_conv2d_3_fused_bfuse)
        /*0020*/ 	.word	0x00000000


	//----- nvinfo : EIATTR_MIN_STACK_SIZE
	.align		4
.L_5:
        /*0024*/ 	.byte	0x04, 0x12
        /*0026*/ 	.short	(.L_7 - .L_6)
	.align		4
.L_6:
        /*0028*/ 	.word	index@(bgemm_0_conv2d_3_fused_bfuse)
        /*002c*/ 	.word	0x00000000
.L_7:


//--------------------- .nv.compat                --------------------------
	.section	.nv.compat,"",@"SHT_CUDA_COMPAT_INFO"
	.align	4
        /*0000*/ 	.byte	0x02, 0x09, 0x00, 0x00, 0x02, 0x02, 0x01, 0x00, 0x02, 0x05, 0x05, 0x00, 0x03, 0x07, 0x01, 0x01
        /*0010*/ 	.byte	0x02, 0x03, 0x00, 0x00, 0x02, 0x06, 0x01, 0x00, 0x04, 0x0b, 0x08, 0x00, 0x01, 0x00, 0x00, 0x00
        /*0020*/ 	.byte	0x00, 0x00, 0x00, 0x00


//--------------------- .nv.info.bgemm_0_conv2d_3_fused_bfuse --------------------------
	.section	.nv.info.bgemm_0_conv2d_3_fused_bfuse,"",@"SHT_CUDA_INFO"
	.sectionflags	@""
	.align	4


	//----- nvinfo : EIATTR_CUDA_API_VERSION
	.align		4
        /*0000*/ 	.byte	0x04, 0x37
        /*0002*/ 	.short	(.L_9 - .L_8)
.L_8:
        /*0004*/ 	.word	0x00000082


	//----- nvinfo : EIATTR_KPARAM_INFO
	.align		4
.L_9:
        /*0008*/ 	.byte	0x04, 0x17
        /*000a*/ 	.short	(.L_11 - .L_10)
.L_10:
        /*000c*/ 	.word	0x00000000
        /*0010*/ 	.short	0x0005
        /*0012*/ 	.short	0x0028
        /*0014*/ 	.byte	0x00, 0xf5, 0x21, 0x00


	//----- nvinfo : EIATTR_KPARAM_INFO
	.align		4
.L_11:
        /*0018*/ 	.byte	0x04, 0x17
        /*001a*/ 	.short	(.L_13 - .L_12)
.L_12:
        /*001c*/ 	.word	0x00000000
        /*0020*/ 	.short	0x0004
        /*0022*/ 	.short	0x0020
        /*0024*/ 	.byte	0x00, 0xf5, 0x21, 0x00


	//----- nvinfo : EIATTR_KPARAM_INFO
	.align		4
.L_13:
        /*0028*/ 	.byte	0x04, 0x17
        /*002a*/ 	.short	(.L_15 - .L_14)
.L_14:
        /*002c*/ 	.word	0x00000000
        /*0030*/ 	.short	0x0003
        /*0032*/ 	.short	0x0018
        /*0034*/ 	.byte	0x00, 0xf5, 0x21, 0x00


	//----- nvinfo : EIATTR_KPARAM_INFO
	.align		4
.L_15:
        /*0038*/ 	.byte	0x04, 0x17
        /*003a*/ 	.short	(.L_17 - .L_16)
.L_16:
        /*003c*/ 	.word	0x00000000
        /*0040*/ 	.short	0x0002
        /*0042*/ 	.short	0x0010
        /*0044*/ 	.byte	0x00, 0xf5, 0x21, 0x00


	//----- nvinfo : EIATTR_KPARAM_INFO
	.align		4
.L_17:
        /*0048*/ 	.byte	0x04, 0x17
        /*004a*/ 	.short	(.L_19 - .L_18)
.L_18:
        /*004c*/ 	.word	0x00000000
        /*0050*/ 	.short	0x0001
        /*0052*/ 	.short	0x0008
        /*0054*/ 	.byte	0x00, 0xf5, 0x21, 0x00


	//----- nvinfo : EIATTR_KPARAM_INFO
	.align		4
.L_19:
        /*0058*/ 	.byte	0x04, 0x17
        /*005a*/ 	.short	(.L_21 - .L_20)
.L_20:
        /*005c*/ 	.word	0x00000000
        /*0060*/ 	.short	0x0000
        /*0062*/ 	.short	0x0000
        /*0064*/ 	.byte	0x00, 0xf5, 0x21, 0x00


	//----- nvinfo : EIATTR_SPARSE_MMA_MASK
	.align		4
.L_21:
        /*0068*/ 	.byte	0x03, 0x50
        /*006a*/ 	.short	0x0000


	//----- nvinfo : EIATTR_MAXREG_COUNT
	.align		4
        /*006c*/ 	.byte	0x03, 0x1b
        /*006e*/ 	.short	0x00ff


	//----- nvinfo : EIATTR_NUM_BARRIERS
	.align		4
        /*0070*/ 	.byte	0x02, 0x4c
        /*0072*/ 	.byte	0x01
	.zero		1


	//----- nvinfo : EIATTR_MERCURY_ISA_VERSION
	.align		4
        /*0074*/ 	.byte	0x03, 0x5f
        /*0076*/ 	.short	0x0101


	//----- nvinfo : EIATTR_VRC_CTA_INIT_COUNT
	.align		4
        /*0078*/ 	.byte	0x02, 0x4a
	.zero		1
	.zero		1


	//----- nvinfo : EIATTR_EXIT_INSTR_OFFSETS
	.align		4
        /*007c*/ 	.byte	0x04, 0x1c
        /*007e*/ 	.short	(.L_23 - .L_22)


	//   ....[0]....
.L_22:
        /*0080*/ 	.word	0x000019c0


	//   ....[1]....
        /*0084*/ 	.word	0x000019d0


	//   ....[2]....
        /*0088*/ 	.word	0x00004320


	//----- nvinfo : EIATTR_MAX_THREADS
	.align		4
.L_23:
        /*008c*/ 	.byte	0x04, 0x05
        /*008e*/ 	.short	(.L_25 - .L_24)
.L_24:
        /*0090*/ 	.word	0x00000068
        /*0094*/ 	.word	0x00000001
        /*0098*/ 	.word	0x00000001


	//----- nvinfo : EIATTR_CRS_STACK_SIZE
	.align		4
.L_25:
        /*009c*/ 	.byte	0x04, 0x1e
        /*009e*/ 	.short	(.L_27 - .L_26)
.L_26:
        /*00a0*/ 	.word	0x00000000


	//----- nvinfo : EIATTR_CBANK_PARAM_SIZE
	.align		4
.L_27:
        /*00a4*/ 	.byte	0x03, 0x19
        /*00a6*/ 	.short	0x0030


	//----- nvinfo : EIATTR_PARAM_CBANK
	.align		4
        /*00a8*/ 	.byte	0x04, 0x0a
        /*00aa*/ 	.short	(.L_29 - .L_28)
	.align		4
.L_28:
        /*00ac*/ 	.word	index@(.nv.constant0.bgemm_0_conv2d_3_fused_bfuse)
        /*00b0*/ 	.short	0x0380
        /*00b2*/ 	.short	0x0030


	//----- nvinfo : EIATTR_SW_WAR
	.align		4
.L_29:
        /*00b4*/ 	.byte	0x04, 0x36
        /*00b6*/ 	.short	(.L_31 - .L_30)
.L_30:
        /*00b8*/ 	.word	0x00000008
.L_31:


//--------------------- .nv.callgraph             --------------------------
	.section	.nv.callgraph,"",@"SHT_CUDA_CALLGRAPH"
	.align	4
	.sectionentsize	8
	.align		4
        /*0000*/ 	.word	0x00000000
	.align		4
        /*0004*/ 	.word	0xffffffff
	.align		4
        /*0008*/ 	.word	0x00000000
	.align		4
        /*000c*/ 	.word	0xfffffffe
	.align		4
        /*0010*/ 	.word	0x00000000
	.align		4
        /*0014*/ 	.word	0xfffffffd
	.align		4
        /*0018*/ 	.word	0x00000000
	.align		4
        /*001c*/ 	.word	0xfffffffc


//--------------------- .text.bgemm_0_conv2d_3_fused_bfuse --------------------------
	.section	.text.bgemm_0_conv2d_3_fused_bfuse,"ax",@progbits
	.align	128
        .global         bgemm_0_conv2d_3_fused_bfuse
        .type           bgemm_0_conv2d_3_fused_bfuse,@function
        .size           bgemm_0_conv2d_3_fused_bfuse,(.L_x_10 - bgemm_0_conv2d_3_fused_bfuse)
        .other          bgemm_0_conv2d_3_fused_bfuse,@"STO_CUDA_ENTRY STV_DEFAULT"
bgemm_0_conv2d_3_fused_bfuse:
.text.bgemm_0_conv2d_3_fused_bfuse:
[----:B------:R-:W-:Y:S08]  /*0000*/  LDC R1, c[0x0][0x37c] ;  /* 0x0000df00ff017b82 */ /* 0x000ff00000000800 */
[----:B------:R-:W0:Y:S02]  /*0010*/  S2UR UR5, SR_CTAID.X ;  /* 0x00000000000579c3 */ /* 0x000e240000002500 */
[----:B0-----:R-:W-:-:S09]  /*0020*/  UISETP.GT.U32.AND UP0, UPT, UR5, 0x1ffff, UPT ;  /* 0x0001ffff0500788c */ /* 0x001fd2000bf04070 */
[----:B------:R-:W-:Y:S05]  /*0030*/  BRA.U UP0, `(.L_x_0) ;  /* 0x00000001005c7547 */ /* 0x000fea000b800000 */
[----:B------:R-:W-:-:S09]  /*0040*/  ULOP3.LUT UP0, URZ, UR5, 0x8, URZ, 0xc0, !UPT ;  /* 0x0000000805ff7892 */ /* 0x000fd2000f80c0ff */
[----:B------:R-:W-:Y:S05]  /*0050*/  BRA.U UP0, `(.L_x_1) ;  /* 0x0000000100287547 */ /* 0x000fea000b800000 */
[----:B------:R-:W-:Y:S01]  /*0060*/  USHF.R.U32.HI UR4, URZ, 0x1, UR5 ;  /* 0x00000001ff047899 */ /* 0x000fe20008011605 */
[----:B------:R-:W-:Y:S01]  /*0070*/  HFMA2 R0, -RZ, RZ, 0, 4.76837158203125e-07 ;  /* 0x00000008ff007431 */ /* 0x000fe200000001ff */
[----:B------:R-:W-:Y:S01]  /*0080*/  PLOP3.LUT P0, PT, PT, PT, PT, 0x8, 0x80 ;  /* 0x000000000080781c */ /* 0x000fe20003f0e170 */
[----:B------:R-:W-:Y:S01]  /*0090*/  HFMA2 R9, -RZ, RZ, 0, 4.76837158203125e-07 ;  /* 0x00000008ff097431 */ /* 0x000fe200000001ff */
[----:B------:R-:W-:Y:S01]  /*00a0*/  ULOP3.LUT UR4, UR4, 0xfff8, URZ, 0xc0, !UPT ;  /* 0x0000fff804047892 */ /* 0x000fe2000f8ec0ff */
[----:B------:R-:W-:Y:S02]  /*00b0*/  PLOP3.LUT P1, PT, PT, PT, PT, 0x80, 0x8 ;  /* 0x000000000008781c */ /* 0x000fe40003f2f070 */
[----:B------:R-:W-:Y:S01]  /*00c0*/  MOV R7, 0x8 ;  /* 0x0000000800077802 */ /* 0x000fe20000000f00 */
[----:B------:R-:W-:-:S06]  /*00d0*/  ULOP3.LUT UR4, UR4, 0x7, UR5, 0xf8, !UPT ;  /* 0x0000000704047892 */ /* 0x000fcc000f8ef805 */
[----:B------:R-:W-:Y:S01]  /*00e0*/  MOV R74, UR4 ;  /* 0x00000004004a7c02 */ /* 0x000fe20008000f00 */
[----:B------:R-:W-:Y:S06]  /*00f0*/  BRA `(.L_x_2) ;  /* 0x0000000000487947 */ /* 0x000fec0003800000 */
.L_x_1:
[----:B------:R-:W-:Y:S01]  /*0100*/  USHF.R.U32.HI UR6, URZ, 0x1, UR5 ;  /* 0x00000001ff067899 */ /* 0x000fe20008011605 */
[----:B------:R-:W-:Y:S01]  /*0110*/  HFMA2 R9, -RZ, RZ, 0, 1.1920928955078125e-07 ;  /* 0x00000002ff097431 */ /* 0x000fe200000001ff */
[----:B------:R-:W-:Y:S01]  /*0120*/  ULOP3.LUT UR4, UR5, 0xf, URZ, 0xc0, !UPT ;  /* 0x0000000f05047892 */ /* 0x000fe2000f8ec0ff */
[----:B------:R-:W-:Y:S01]  /*0130*/  HFMA2 R0, -RZ, RZ, 0, 5.9604644775390625e-08 ;  /* 0x00000001ff007431 */ /* 0x000fe200000001ff */
[----:B------:R-:W-:Y:S01]  /*0140*/  ULOP3.LUT UR6, UR6, 0xfff8, URZ, 0xc0, !UPT ;  /* 0x0000fff806067892 */ /* 0x000fe2000f8ec0ff */
[----:B------:R-:W-:Y:S02]  /*0150*/  PLOP3.LUT P0, PT, PT, PT, PT, 0x80, 0x8 ;  /* 0x000000000008781c */ /* 0x000fe40003f0f070 */
[----:B------:R-:W-:Y:S01]  /*0160*/  PLOP3.LUT P1, PT, PT, PT, PT, 0x8, 0x80 ;  /* 0x000000000080781c */ /* 0x000fe20003f2e170 */
[----:B------:R-:W-:Y:S01]  /*0170*/  UIADD3 UR4, UPT, UPT, UR4, -0x8, UR6 ;  /* 0xfffffff804047890 */ /* 0x000fe2000fffe006 */
[----:B------:R-:W-:-:S05]  /*0180*/  MOV R7, 0xd ;  /* 0x0000000d00077802 */ /* 0x000fca0000000f00 */
[----:B------:R-:W-:Y:S01]  /*0190*/  MOV R74, UR4 ;  /* 0x00000004004a7c02 */ /* 0x000fe20008000f00 */
[----:B------:R-:W-:Y:S06]  /*01a0*/  BRA `(.L_x_2) ;  /* 0x00000000001c7947 */ /* 0x000fec0003800000 */
.L_x_0:
[----:B------:R-:W-:Y:S01]  /*01b0*/  UIADD3 UR4, UPT, UPT, UR5, -0x10000, URZ ;  /* 0xffff000005047890 */ /* 0x000fe2000fffe0ff */
[----:B------:R-:W-:Y:S01]  /*01c0*/  HFMA2 R9, -RZ, RZ, 0, 1.1920928955078125e-07 ;  /* 0x00000002ff097431 */ /* 0x000fe200000001ff */
[----:B------:R-:W-:Y:S01]  /*01d0*/  PLOP3.LUT P0, PT, PT, PT, PT, 0x80, 0x8 ;  /* 0x000000000008781c */ /* 0x000fe20003f0f070 */
[----:B------:R-:W-:Y:S01]  /*01e0*/  HFMA2 R0, -RZ, RZ, 0, 5.9604644775390625e-08 ;  /* 0x00000001ff007431 */ /* 0x000fe200000001ff */
[----:B------:R-:W-:Y:S02]  /*01f0*/  PLOP3.LUT P1, PT, PT, PT, PT, 0x8, 0x80 ;  /* 0x000000000080781c */ /* 0x000fe40003f2e170 */
[----:B------:R-:W-:Y:S02]  /*0200*/  MOV R7, 0xd ;  /* 0x0000000d00077802 */ /* 0x000fe40000000f00 */
[----:B------:R-:W-:-:S09]  /*0210*/  MOV R74, UR4 ;  /* 0x00000004004a7c02 */ /* 0x000fd20008000f00 */
.L_x_2:
[----:B------:R-:W-:Y:S01]  /*0220*/  IABS R11, R9 ;  /* 0x00000009000b7213 */ /* 0x000fe20000000000 */
[-C--:B------:R-:W-:Y:S01]  /*0230*/  IMAD R17, R9, R7.reuse, RZ ;  /* 0x0000000709117224 */ /* 0x080fe200078e02ff */
[----:B------:R-:W-:Y:S02]  /*0240*/  IABS R15, R7 ;  /* 0x00000007000f7213 */ /* 0x000fe40000000000 */
[----:B------:R-:W0:Y:S01]  /*0250*/  I2F.RP R4, R11 ;  /* 0x0000000b00047306 */ /* 0x000e220000209400 */
[----:B------:R-:W-:Y:S02]  /*0260*/  IABS R13, R74 ;  /* 0x0000004a000d7213 */ /* 0x000fe40000000000 */
[----:B------:R-:W-:-:S05]  /*0270*/  IABS R10, R17 ;  /* 0x00000011000a7213 */ /* 0x000fca0000000000 */
[----:B------:R-:W1:Y:S08]  /*0280*/  I2F.RP R6, R15 ;  /* 0x0000000f00067306 */ /* 0x000e700000209400 */
[----:B0-----:R-:W0:Y:S08]  /*0290*/  MUFU.RCP R4, R4 ;  /* 0x0000000400047308 */ /* 0x001e300000001000 */
[----:B------:R-:W2:Y:S08]  /*02a0*/  I2F.RP R8, R10 ;  /* 0x0000000a00087306 */ /* 0x000eb00000209400 */
[----:B-1----:R-:W-:Y:S01]  /*02b0*/  MUFU.RCP R6, R6 ;  /* 0x0000000600067308 */ /* 0x002fe20000001000 */
[----:B0-----:R-:W-:-:S02]  /*02c0*/  IADD3 R2, PT, PT, R4, 0xffffffe, RZ ;  /* 0x0ffffffe04027810 */ /* 0x001fc40007ffe0ff */
[----:B------:R-:W-:-:S04]  /*02d0*/  IABS R4, R9 ;  /* 0x0000000900047213 */ /* 0x000fc80000000000 */
[----:B------:R-:W-:Y:S01]  /*02e0*/  IADD3 R4, PT, PT, RZ, -R4, RZ ;  /* 0x80000004ff047210 */ /* 0x000fe20007ffe0ff */
[----:B------:R0:W1:Y:S08]  /*02f0*/  F2I.FTZ.U32.TRUNC.NTZ R3, R2 ;  /* 0x0000000200037305 */ /* 0x000070000021f000 */
[----:B--2---:R-:W2:Y:S01]  /*0300*/  MUFU.RCP R8, R8 ;  /* 0x0000000800087308 */ /* 0x004ea20000001000 */
[----:B0-----:R-:W-:-:S02]  /*0310*/  MOV R2, RZ ;  /* 0x000000ff00027202 */ /* 0x001fc40000000f00 */
[----:B-1----:R-:W-:-:S05]  /*0320*/  IADD3 R12, PT, PT, RZ, -R3, RZ ;  /* 0x80000003ff0c7210 */ /* 0x002fca0007ffe0ff */
[----:B------:R-:W-:-:S04]  /*0330*/  IMAD R5, R12, R11, RZ ;  /* 0x0000000b0c057224 */ /* 0x000fc800078e02ff */
[----:B------:R-:W-:Y:S01]  /*0340*/  IMAD.HI.U32 R2, R3, R5, R2 ;  /* 0x0000000503027227 */ /* 0x000fe200078e0002 */
[----:B------:R-:W-:Y:S02]  /*0350*/  IADD3 R3, PT, PT, R6, 0xffffffe, RZ ;  /* 0x0ffffffe06037810 */ /* 0x000fe40007ffe0ff */
[----:B--2---:R-:W-:Y:S02]  /*0360*/  IADD3 R5, PT, PT, R8, 0xffffffe, RZ ;  /* 0x0ffffffe08057810 */ /* 0x004fe40007ffe0ff */
[----:B------:R-:W-:Y:S01]  /*0370*/  IABS R8, R7 ;  /* 0x0000000700087213 */ /* 0x000fe20000000000 */
[----:B------:R-:W-:Y:S01]  /*0380*/  IMAD.HI.U32 R2, R2, R13, RZ ;  /* 0x0000000d02027227 */ /* 0x000fe200078e00ff */
[----:B------:R-:W-:Y:S02]  /*0390*/  F2I.FTZ.U32.TRUNC.NTZ R3, R3 ;  /* 0x0000000300037305 */ /* 0x000fe4000021f000 */
[----:B------:R-:W-:Y:S01]  /*03a0*/  IADD3 R78, PT, PT, RZ, -R8, RZ ;  /* 0x80000008ff4e7210 */ /* 0x000fe20007ffe0ff */
[----:B------:R-:W-:-:S05]  /*03b0*/  IMAD R4, R2, R4, R13 ;  /* 0x0000000402047224 */ /* 0x000fca00078e020d */
[----:B------:R-:W-:Y:S01]  /*03c0*/  ISETP.GT.U32.AND P3, PT, R11, R4, PT ;  /* 0x000000040b00720c */ /* 0x000fe20003f64070 */
[----:B------:R-:W0:-:S12]  /*03d0*/  F2I.FTZ.U32.TRUNC.NTZ R5, R5 ;  /* 0x0000000500057305 */ /* 0x000e18000021f000 */
[-C--:B------:R-:W-:Y:S02]  /*03e0*/  @!P3 IADD3 R4, PT, PT, R4, -R11.reuse, RZ ;  /* 0x8000000b0404b210 */ /* 0x080fe40007ffe0ff */
[----:B------:R-:W-:Y:S02]  /*03f0*/  @!P3 IADD3 R2, PT, PT, R2, 0x1, RZ ;  /* 0x000000010202b810 */ /* 0x000fe40007ffe0ff */
[----:B------:R-:W-:Y:S02]  /*0400*/  ISETP.GE.U32.AND P2, PT, R4, R11, PT ;  /* 0x0000000b0400720c */ /* 0x000fe40003f46070 */
[----:B------:R-:W-:Y:S02]  /*0410*/  LOP3.LUT R4, R74, R9, RZ, 0x3c, !PT ;  /* 0x000000094a047212 */ /* 0x000fe400078e3cff */
[----:B0-----:R-:W-:Y:S02]  /*0420*/  IADD3 R11, PT, PT, RZ, -R5, RZ ;  /* 0x80000005ff0b7210 */ /* 0x001fe40007ffe0ff */
[----:B------:R-:W-:-:S02]  /*0430*/  ISETP.GE.AND P4, PT, R4, RZ, PT ;  /* 0x000000ff0400720c */ /* 0x000fc40003f86270 */
[----:B------:R-:W-:Y:S01]  /*0440*/  IADD3 R4, PT, PT, RZ, -R3, RZ ;  /* 0x80000003ff047210 */ /* 0x000fe20007ffe0ff */
[----:B------:R-:W-:Y:S01]  /*0450*/  IMAD R11, R11, R10, RZ ;  /* 0x0000000a0b0b7224 */ /* 0x000fe200078e02ff */
[----:B------:R-:W-:-:S03]  /*0460*/  ISETP.NE.AND P3, PT, R9, RZ, PT ;  /* 0x000000ff0900720c */ /* 0x000fc60003f65270 */
[----:B------:R-:W-:-:S04]  /*0470*/  @P2 IADD3 R2, PT, PT, R2, 0x1, RZ ;  /* 0x0000000102022810 */ /* 0x000fc80007ffe0ff */
[----:B------:R-:W-:Y:S02]  /*0480*/  MOV R6, R2 ;  /* 0x0000000200067202 */ /* 0x000fe40000000f00 */
[----:B------:R-:W-:Y:S02]  /*0490*/  MOV R2, R4 ;  /* 0x0000000400027202 */ /* 0x000fe40000000f00 */
[----:B------:R-:W-:Y:S02]  /*04a0*/  MOV R4, RZ ;  /* 0x000000ff00047202 */ /* 0x000fe40000000f00 */
[----:B------:R-:W-:Y:S02]  /*04b0*/  @!P4 IADD3 R6, PT, PT, -R6, RZ, RZ ;  /* 0x000000ff0606c210 */ /* 0x000fe40007ffe1ff */
[----:B------:R-:W-:Y:S01]  /*04c0*/  @!P3 LOP3.LUT R6, RZ, R9, RZ, 0x33, !PT ;  /* 0x00000009ff06b212 */ /* 0x000fe200078e33ff */
[----:B------:R-:W-:Y:S01]  /*04d0*/  IMAD.HI.U32 R4, R5, R11, R4 ;  /* 0x0000000b05047227 */ /* 0x000fe200078e0004 */
[----:B------:R-:W-:-:S02]  /*04e0*/  IABS R11, R17 ;  /* 0x00000011000b7213 */ /* 0x000fc40000000000 */
[----:B------:R-:W-:Y:S01]  /*04f0*/  ISETP.GE.AND P6, PT, R6, RZ, PT ;  /* 0x000000ff0600720c */ /* 0x000fe20003fc6270 */
[----:B------:R-:W-:Y:S01]  /*0500*/  IMAD R5, R2, R15, RZ ;  /* 0x0000000f02057224 */ /* 0x000fe200078e02ff */
[----:B------:R-:W-:Y:S01]  /*0510*/  IADD3 R11, PT, PT, RZ, -R11, RZ ;  /* 0x8000000bff0b7210 */ /* 0x000fe20007ffe0ff */
[----:B------:R-:W-:Y:S01]  /*0520*/  IMAD.HI.U32 R77, R4, R13, RZ ;  /* 0x0000000d044d7227 */ /* 0x000fe200078e00ff */
[----:B------:R-:W-:Y:S02]  /*0530*/  MOV R2, RZ ;  /* 0x000000ff00027202 */ /* 0x000fe40000000f00 */
[----:B------:R-:W-:-:S03]  /*0540*/  MOV R8, R11 ;  /* 0x0000000b00087202 */ /* 0x000fc60000000f00 */
[----:B------:R-:W-:Y:S01]  /*0550*/  IMAD.HI.U32 R2, R3, R5, R2 ;  /* 0x0000000503027227 */ /* 0x000fe200078e0002 */
[----:B------:R-:W-:Y:S02]  /*0560*/  IABS R5, R6 ;  /* 0x0000000600057213 */ /* 0x000fe40000000000 */
[----:B------:R-:W-:Y:S01]  /*0570*/  IADD3 R6, PT, PT, -R6, RZ, RZ ;  /* 0x000000ff06067210 */ /* 0x000fe20007ffe1ff */
[----:B------:R-:W-:Y:S02]  /*0580*/  IMAD R3, R77, R8, R13 ;  /* 0x000000084d037224 */ /* 0x000fe400078e020d */
[----:B------:R-:W-:Y:S01]  /*0590*/  IMAD.HI.U32 R2, R2, R5, RZ ;  /* 0x0000000502027227 */ /* 0x000fe200078e00ff */
[----:B------:R-:W0:Y:S02]  /*05a0*/  S2R R8, SR_TID.X ;  /* 0x0000000000087919 */ /* 0x000e240000002100 */
[----:B------:R-:W-:Y:S01]  /*05b0*/  ISETP.GT.U32.AND P3, PT, R10, R3, PT ;  /* 0x000000030a00720c */ /* 0x000fe20003f64070 */
[----:B------:R-:W-:Y:S01]  /*05c0*/  IMAD R78, R2, R78, R5 ;  /* 0x0000004e024e7224 */ /* 0x000fe200078e0205 */
[----:B------:R-:W-:Y:S01]  /*05d0*/  LOP3.LUT R2, R74, R17, RZ, 0x3c, !PT ;  /* 0x000000114a027212 */ /* 0x000fe200078e3cff */
[----:B------:R-:W-:Y:S01]  /*05e0*/  IMAD R74, R9, R6, R74 ;  /* 0x00000006094a7224 */ /* 0x000fe200078e024a */
[----:B------:R-:W-:-:S02]  /*05f0*/  LOP3.LUT R9, R7, 0xffff, RZ, 0xc0, !PT ;  /* 0x0000ffff07097812 */ /* 0x000fc400078ec0ff */
[----:B------:R-:W-:Y:S02]  /*0600*/  ISETP.GT.U32.AND P2, PT, R15, R78, PT ;  /* 0x0000004e0f00720c */ /* 0x000fe40003f44070 */
[----:B------:R-:W-:-:S05]  /*0610*/  ISETP.GE.AND P4, PT, R2, RZ, PT ;  /* 0x000000ff0200720c */ /* 0x000fca0003f86270 */
[-C--:B------:R-:W-:Y:S02]  /*0620*/  @!P3 IADD3 R3, PT, PT, R3, -R10.reuse, RZ ;  /* 0x8000000a0303b210 */ /* 0x080fe40007ffe0ff */
[----:B------:R-:W-:Y:S02]  /*0630*/  @!P3 IADD3 R77, PT, PT, R77, 0x1, RZ ;  /* 0x000000014d4db810 */ /* 0x000fe40007ffe0ff */
[----:B------:R-:W-:Y:S02]  /*0640*/  ISETP.GE.U32.AND P5, PT, R3, R10, PT ;  /* 0x0000000a0300720c */ /* 0x000fe40003fa6070 */
[----:B------:R-:W-:Y:S02]  /*0650*/  @!P2 IADD3 R78, PT, PT, R78, -R15, RZ ;  /* 0x8000000f4e4ea210 */ /* 0x000fe40007ffe0ff */
[----:B------:R-:W-:Y:S02]  /*0660*/  ISETP.NE.AND P3, PT, R17, RZ, PT ;  /* 0x000000ff1100720c */ /* 0x000fe40003f65270 */
[----:B------:R-:W-:-:S02]  /*0670*/  ISETP.GT.U32.AND P2, PT, R15, R78, PT ;  /* 0x0000004e0f00720c */ /* 0x000fc40003f44070 */
[----:B------:R-:W-:-:S05]  /*0680*/  MOV R10, 0x720 ;  /* 0x00000720000a7802 */ /* 0x000fca0000000f00 */
[----:B------:R-:W-:Y:S02]  /*0690*/  @P5 IADD3 R77, PT, PT, R77, 0x1, RZ ;  /* 0x000000014d4d5810 */ /* 0x000fe40007ffe0ff */
[----:B------:R-:W-:Y:S02]  /*06a0*/  ISETP.NE.AND P5, PT, R7, RZ, PT ;  /* 0x000000ff0700720c */ /* 0x000fe40003fa5270 */
[----:B------:R-:W-:Y:S02]  /*06b0*/  @!P4 IADD3 R77, PT, PT, -R77, RZ, RZ ;  /* 0x000000ff4d4dc210 */ /* 0x000fe40007ffe1ff */
[----:B------:R-:W-:Y:S02]  /*06c0*/  @!P2 IADD3 R78, PT, PT, R78, -R15, RZ ;  /* 0x8000000f4e4ea210 */ /* 0x000fe40007ffe0ff */
[----:B------:R-:W-:Y:S02]  /*06d0*/  @!P3 LOP3.LUT R77, RZ, R17, RZ, 0x33, !PT ;  /* 0x00000011ff4db212 */ /* 0x000fe400078e33ff */
[----:B------:R-:W-:-:S02]  /*06e0*/  @!P6 IADD3 R78, PT, PT, -R78, RZ, RZ ;  /* 0x000000ff4e4ee210 */ /* 0x000fc40007ffe1ff */
[----:B0-----:R-:W-:-:S03]  /*06f0*/  LOP3.LUT R4, R8, 0xff, RZ, 0xc0, !PT ;  /* 0x000000ff08047812 */ /* 0x001fc600078ec0ff */
[----:B------:R-:W-:-:S07]  /*0700*/  @!P5 LOP3.LUT R78, RZ, R7, RZ, 0x33, !PT ;  /* 0x00000007ff4ed212 */ /* 0x000fce00078e33ff */
[----:B------:R-:W-:Y:S05]  /*0710*/  CALL.REL.NOINC `($__internal_0_$__cuda_sm20_div_u16) ;  /* 0x0000003c00047944 */ /* 0x000fea0003c00000 */
[----:B------:R-:W-:Y:S02]  /*0720*/  PRMT R2, R7, 0x9910, RZ ;  /* 0x0000991007027816 */ /* 0x000fe400000000ff */
[----:B------:R-:W-:Y:S02]  /*0730*/  PRMT R3, R9, 0x9910, RZ ;  /* 0x0000991009037816 */ /* 0x000fe400000000ff */
[----:B------:R-:W-:-:S03]  /*0740*/  MOV R10, 0x7f0 ;  /* 0x000007f0000a7802 */ /* 0x000fc60000000f00 */
[----:B------:R-:W-:-:S05]  /*0750*/  IMAD R2, R2, R3, RZ ;  /* 0x0000000302027224 */ /* 0x000fca00078e02ff */
[----:B------:R-:W-:-:S04]  /*0760*/  IADD3 R2, PT, PT, RZ, -R2, RZ ;  /* 0x80000002ff027210 */ /* 0x000fc80007ffe0ff */
[----:B------:R-:W-:Y:S02]  /*0770*/  PRMT R3, R2, 0x7710, RZ ;  /* 0x0000771002037816 */ /* 0x000fe400000000ff */
[----:B------:R-:W-:Y:S01]  /*0780*/  IADD3 R2, PT, PT, R0, 0xf, RZ ;  /* 0x0000000f00027810 */ /* 0x000fe20007ffe0ff */
[----:B------:R-:W-:Y:S01]  /*0790*/  IMAD R0, R7, R0, RZ ;  /* 0x0000000007007224 */ /* 0x000fe200078e02ff */
[----:B------:R-:W-:Y:S02]  /*07a0*/  IADD3 R11, PT, PT, R3, R8, RZ ;  /* 0x00000008030b7210 */ /* 0x000fe40007ffe0ff */
[----:B------:R-:W-:Y:S02]  /*07b0*/  LOP3.LUT R7, R2, 0xffff, R9, 0x80, !PT ;  /* 0x0000ffff02077812 */ /* 0x000fe400078e8009 */
[----:B------:R-:W-:Y:S02]  /*07c0*/  LOP3.LUT R9, R0, 0xffff, RZ, 0xc0, !PT ;  /* 0x0000ffff00097812 */ /* 0x000fe400078ec0ff */
[----:B------:R-:W-:-:S07]  /*07d0*/  LOP3.LUT R76, R11, 0xff, RZ, 0xc0, !PT ;  /* 0x000000ff0b4c7812 */ /* 0x000fce00078ec0ff */
[----:B------:R-:W-:Y:S05]  /*07e0*/  CALL.REL.NOINC `($__internal_0_$__cuda_sm20_div_u16) ;  /* 0x0000003800d07944 */ /* 0x000fea0003c00000 */
[----:B------:R-:W-:Y:S01]  /*07f0*/  ISETP.GT.U32.OR P1, PT, R8, 0x3f, !P1 ;  /* 0x0000003f0800780c */ /* 0x000fe20004f24470 */
[----:B------:R-:W0:Y:S01]  /*0800*/  LDCU.64 UR6, c[0x0][0x358] ;  /* 0x00006b00ff0677ac */ /* 0x000e220008000a00 */
[----:B------:R-:W-:Y:S01]  /*0810*/  LOP3.LUT R0, R9, 0xffff, RZ, 0xc0, !PT ;  /* 0x0000ffff09007812 */ /* 0x000fe200078ec0ff */
[----:B------:R-:W1:Y:S10]  /*0820*/  LDCU.64 UR8, c[0x0][0x3a8] ;  /* 0x00007500ff0877ac */ /* 0x000e740008000a00 */
[----:B------:R-:W-:Y:S05]  /*0830*/  @P1 BRA `(.L_x_3) ;  /* 0x0000001000641947 */ /* 0x000fea0003800000 */
[----:B------:R-:W2:Y:S01]  /*0840*/  S2UR UR5, SR_CgaCtaId ;  /* 0x00000000000579c3 */ /* 0x000ea20000008800 */
[----:B------:R-:W-:Y:S01]  /*0850*/  UMOV UR4, 0x400 ;  /* 0x0000040000047882 */ /* 0x000fe20000000000 */
[----:B------:R-:W-:Y:S01]  /*0860*/  LEA R3, R77, R78, 0x3 ;  /* 0x0000004e4d037211 */ /* 0x000fe200078e18ff */
[----:B------:R-:W-:Y:S01]  /*0870*/  HFMA2 R21, -RZ, RZ, 0, 0 ;  /* 0x00000000ff157431 */ /* 0x000fe200000001ff */
[----:B------:R-:W-:Y:S01]  /*0880*/  CS2R R16, SRZ ;  /* 0x0000000000107805 */ /* 0x000fe2000001ff00 */
[----:B------:R-:W-:Y:S01]  /*0890*/  HFMA2 R25, -RZ, RZ, 0, 0 ;  /* 0x00000000ff197431 */ /* 0x000fe200000001ff */
[----:B------:R-:W-:Y:S01]  /*08a0*/  LEA R18, R3, R76, 0xc ;  /* 0x0000004c03127211 */ /* 0x000fe200078e60ff */
[----:B------:R-:W-:Y:S01]  /*08b0*/  HFMA2 R29, -RZ, RZ, 0, 0 ;  /* 0x00000000ff1d7431 */ /* 0x000fe200000001ff */
[----:B------:R-:W-:Y:S01]  /*08c0*/  CS2R R14, SRZ ;  /* 0x00000000000e7805 */ /* 0x000fe2000001ff00 */
[----:B------:R-:W-:Y:S01]  /*08d0*/  HFMA2 R33, -RZ, RZ, 0, 0 ;  /* 0x00000000ff217431 */ /* 0x000fe200000001ff */
[----:B------:R-:W-:Y:S01]  /*08e0*/  MOV R19, RZ ;  /* 0x000000ff00137202 */ /* 0x000fe20000000f00 */
        /* <DEDUP_REMOVED lines=13> */
[----:B--2---:R-:W-:Y:S01]  /*09c0*/  ULEA UR4, UR5, UR4, 0x18 ;  /* 0x0000000405047291 */ /* 0x004fe2000f8ec0ff */
        /* <DEDUP_REMOVED lines=31> */
[----:B------:R-:W-:-:S02]  /*0bc0*/  MOV R109, RZ ;  /* 0x000000ff006d7202 */ /* 0x000fc40000000f00 */
[----:B------:R-:W-:Y:S02]  /*0bd0*/  CS2R R8, SRZ ;  /* 0x0000000000087805 */ /* 0x000fe4000001ff00 */
[----:B------:R-:W-:Y:S02]  /*0be0*/  MOV R113, RZ ;  /* 0x000000ff00717202 */ /* 0x000fe40000000f00 */
[----:B------:R-:W-:Y:S02]  /*0bf0*/  CS2R R10, SRZ ;  /* 0x00000000000a7805 */ /* 0x000fe4000001ff00 */
[----:B------:R-:W-:Y:S02]  /*0c00*/  MOV R117, RZ ;  /* 0x000000ff00757202 */ /* 0x000fe40000000f00 */
[----:B------:R-:W-:Y:S02]  /*0c10*/  CS2R R12, SRZ ;  /* 0x00000000000c7805 */ /* 0x000fe4000001ff00 */
[----:B------:R-:W-:-:S02]  /*0c20*/  MOV R121, RZ ;  /* 0x000000ff00797202 */ /* 0x000fc40000000f00 */
[----:B------:R-:W-:Y:S02]  /*0c30*/  MOV R125, RZ ;  /* 0x000000ff007d7202 */ /* 0x000fe40000000f00 */
[----:B------:R-:W-:Y:S02]  /*0c40*/  MOV R6, RZ ;  /* 0x000000ff00067202 */ /* 0x000fe40000000f00 */
[----:B------:R-:W-:Y:S02]  /*0c50*/  LEA R18, R7, R18, 0x9 ;  /* 0x0000001207127211 */ /* 0x000fe400078e48ff */
[----:B------:R-:W-:-:S07]  /*0c60*/  LEA R20, R76, UR4, 0x8 ;  /* 0x000000044c147c11 */ /* 0x000fce000f8e40ff */
.L_x_6:
[----:B------:R-:W2:Y:S01]  /*0c70*/  S2R R3, SR_CgaCtaId ;  /* 0x0000000000037919 */ /* 0x000ea20000008800 */
[----:B------:R-:W-:Y:S01]  /*0c80*/  MOV R2, 0x400 ;  /* 0x0000040000027802 */ /* 0x000fe20000000f00 */
[----:B------:R-:W-:Y:S05]  /*0c90*/  WARPSYNC.ALL ;  /* 0x0000000000007948 */ /* 0x000fea0003800000 */
[----:B--2---:R-:W-:-:S04]  /*0ca0*/  LEA R28, R3, R2, 0x18 ;  /* 0x00000002031c7211 */ /* 0x004fc800078ec0ff */
[----:B------:R-:W-:-:S04]  /*0cb0*/  LEA R22, R7, R28, 0x8 ;  /* 0x0000001c07167211 */ /* 0x000fc800078e40ff */
[----:B------:R-:W-:Y:S01]  /*0cc0*/  IADD3 R22, PT, PT, R22, 0x80, RZ ;  /* 0x0000008016167810 */ /* 0x000fe20007ffe0ff */
[----:B------:R-:W2:Y:S01]  /*0cd0*/  LDC.64 R2, c[0x0][0x380] ;  /* 0x0000e000ff027b82 */ /* 0x000ea20000000a00 */
[----:B------:R-:W-:Y:S02]  /*0ce0*/  LEA R5, R16, R18, 0x3 ;  /* 0x0000001210057211 */ /* 0x000fe400078e18ff */
[----:B------:R-:W-:-:S04]  /*0cf0*/  LEA R24, R77, R74, 0x3 ;  /* 0x0000004a4d187211 */ /* 0x000fc800078e18ff */
[----:B------:R-:W-:Y:S01]  /*0d00*/  LEA R24, R24, R76, 0xc ;  /* 0x0000004c18187211 */ /* 0x000fe200078e60ff */
[----:B--2---:R-:W-:Y:S02]  /*0d10*/  IMAD.WIDE R2, R5, 0x4, R2 ;  /* 0x0000000405027825 */ /* 0x004fe400078e0202 */
[----:B------:R-:W2:Y:S01]  /*0d20*/  LDC.64 R4, c[0x0][0x388] ;  /* 0x0000e200ff047b82 */ /* 0x000ea20000000a00 */
[C---:B------:R-:W-:Y:S02]  /*0d30*/  LEA R26, R7.reuse, R24, 0x9 ;  /* 0x00000018071a7211 */ /* 0x040fe400078e48ff */
[----:B0-----:R-:W3:Y:S02]  /*0d40*/  LDG.E.CONSTANT R36, desc[UR6][R2.64] ;  /* 0x0000000602247981 */ /* 0x001ee4000c1e9900 */
[----:B------:R-:W-:Y:S02]  /*0d50*/  LEA R26, R16, R26, 0x3 ;  /* 0x0000001a101a7211 */ /* 0x000fe400078e18ff */
[----:B------:R-:W-:Y:S01]  /*0d60*/  LEA R24, R7, R76, 0x6 ;  /* 0x0000004c07187211 */ /* 0x000fe200078e30ff */
[----:B------:R-:W4:Y:S03]  /*0d70*/  LDG.E.CONSTANT R38, desc[UR6][R2.64+0x100] ;  /* 0x0001000602267981 */ /* 0x000f26000c1e9900 */
[----:B------:R-:W-:Y:S01]  /*0d80*/  LEA R24, R24, R28, 0x2 ;  /* 0x0000001c18187211 */ /* 0x000fe200078e10ff */
[----:B------:R-:W5:Y:S04]  /*0d90*/  LDG.E.CONSTANT R34, desc[UR6][R2.64+0x200] ;  /* 0x0002000602227981 */ /* 0x000f68000c1e9900 */
[----:B------:R-:W5:Y:S04]  /*0da0*/  LDG.E.CONSTANT R32, desc[UR6][R2.64+0x300] ;  /* 0x0003000602207981 */ /* 0x000f68000c1e9900 */
[----:B------:R-:W5:Y:S01]  /*0db0*/  LDG.E.CONSTANT R30, desc[UR6][R2.64+0x400] ;  /* 0x00040006021e7981 */ /* 0x000f62000c1e9900 */
[----:B--2---:R-:W-:-:S03]  /*0dc0*/  IMAD.WIDE R4, R26, 0x4, R4 ;  /* 0x000000041a047825 */ /* 0x004fc600078e0204 */
[----:B------:R-:W2:Y:S04]  /*0dd0*/  LDG.E.CONSTANT R28, desc[UR6][R2.64+0x500] ;  /* 0x00050006021c7981 */ /* 0x000ea8000c1e9900 */
        /* <DEDUP_REMOVED lines=9> */
[----:B------:R0:W2:Y:S01]  /*0e70*/  LDG.E.CONSTANT R3, desc[UR6][R4.64+0x700] ;  /* 0x0007000604037981 */ /* 0x0000a2000c1e9900 */
[----:B------:R-:W-:Y:S01]  /*0e80*/  BAR.SYNC.DEFER_BLOCKING 0x0 ;  /* 0x0000000000007b1d */ /* 0x000fe20000010000 */
[----:B------:R-:W-:Y:S01]  /*0e90*/  IADD3 R16, PT, PT, R16, 0x1, RZ ;  /* 0x0000000110107810 */ /* 0x000fe20007ffe0ff */
[----:B0-----:R-:W-:-:S04]  /*0ea0*/  HFMA2 R5, -RZ, RZ, 0, 0.0001220703125 ;  /* 0x00000800ff057431 */ /* 0x001fc800000001ff */
[----:B------:R-:W-:Y:S01]  /*0eb0*/  BSSY.RECONVERGENT B0, `(.L_x_4) ;  /* 0x0000068000007945 */ /* 0x000fe20003800200 */
[----:B------:R-:W-:Y:S01]  /*0ec0*/  ISETP.NE.AND P1, PT, R16, 0x8, PT ;  /* 0x000000081000780c */ /* 0x000fe20003f25270 */
[----:B---3--:R0:W-:Y:S04]  /*0ed0*/  STS [R24], R36 ;  /* 0x0000002418007388 */ /* 0x0081e80000000800 */
[----:B----4-:R0:W-:Y:S04]  /*0ee0*/  STS [R24+0x20], R38 ;  /* 0x0000202618007388 */ /* 0x0101e80000000800 */
[----:B-----5:R0:W-:Y:S04]  /*0ef0*/  STS [R24+0x40], R34 ;  /* 0x0000402218007388 */ /* 0x0201e80000000800 */
[----:B------:R0:W-:Y:S04]  /*0f00*/  STS [R24+0x60], R32 ;  /* 0x0000602018007388 */ /* 0x0001e80000000800 */
[----:B------:R0:W-:Y:S04]  /*0f10*/  STS [R24+0x80], R30 ;  /* 0x0000801e18007388 */ /* 0x0001e80000000800 */
[----:B--2---:R0:W-:Y:S04]  /*0f20*/  STS [R24+0xa0], R28 ;  /* 0x0000a01c18007388 */ /* 0x0041e80000000800 */
[----:B------:R0:W-:Y:S04]  /*0f30*/  STS [R24+0xc0], R26 ;  /* 0x0000c01a18007388 */ /* 0x0001e80000000800 */
        /* <DEDUP_REMOVED lines=8> */
[----:B------:R0:W-:Y:S01]  /*0fc0*/  STS [R24+0x8e0], R3 ;  /* 0x0008e00318007388 */ /* 0x0001e20000000800 */
[----:B------:R-:W-:Y:S06]  /*0fd0*/  BAR.SYNC.DEFER_BLOCKING 0x0 ;  /* 0x0000000000007b1d */ /* 0x000fec0000010000 */
.L_x_5:
[----:B0-----:R-:W-:Y:S01]  /*0fe0*/  IADD3 R3, PT, PT, R20, R5, RZ ;  /* 0x0000000514037210 */ /* 0x001fe20007ffe0ff */
[----:B------:R-:W-:Y:S01]  /*0ff0*/  LDS R2, [R22+-0x80] ;  /* 0xffff800016027984 */ /* 0x000fe20000000800 */
[----:B------:R-:W-:-:S03]  /*1000*/  IADD3 R5, PT, PT, R5, 0x4, RZ ;  /* 0x0000000405057810 */ /* 0x000fc60007ffe0ff */
[----:B------:R-:W0:Y:S01]  /*1010*/  LDS R34, [R3+0xc0] ;  /* 0x0000c00003227984 */ /* 0x000e220000000800 */
[----:B------:R-:W-:-:S03]  /*1020*/  ISETP.NE.AND P0, PT, R5, 0x820, PT ;  /* 0x000008200500780c */ /* 0x000fc60003f05270 */
[----:B------:R-:W2:Y:S04]  /*1030*/  LDS R36, [R3+0xa0] ;  /* 0x0000a00003247984 */ /* 0x000ea80000000800 */
[----:B------:R-:W3:Y:S04]  /*1040*/  LDS R38, [R3+0x80] ;  /* 0x0000800003267984 */ /* 0x000ee80000000800 */
[----:B------:R-:W4:Y:S04]  /*1050*/  LDS R40, [R3+0x60] ;  /* 0x0000600003287984 */ /* 0x000f280000000800 */
[----:B------:R-:W5:Y:S04]  /*1060*/  LDS R42, [R3+0x40] ;  /* 0x00004000032a7984 */ /* 0x000f680000000800 */
[----:B------:R-:W1:Y:S04]  /*1070*/  LDS R32, [R3+0xe0] ;  /* 0x0000e00003207984 */ /* 0x000e680000000800 */
[----:B------:R-:W1:Y:S04]  /*1080*/  LDS R44, [R3+0x20] ;  /* 0x00002000032c7984 */ /* 0x000e680000000800 */
[----:B------:R-:W1:Y:S04]  /*1090*/  LDS R46, [R3] ;  /* 0x00000000032e7984 */ /* 0x000e680000000800 */
[----:B------:R-:W1:Y:S04]  /*10a0*/  LDS R4, [R22+-0x60] ;  /* 0xffffa00016047984 */ /* 0x000e680000000800 */
[----:B------:R-:W1:Y:S01]  /*10b0*/  LDS R24, [R22+-0x40] ;  /* 0xffffc00016187984 */ /* 0x000e620000000800 */
[----:B0-----:R-:W-:-:S03]  /*10c0*/  FFMA R115, R2, R34, R115 ;  /* 0x0000002202737223 */ /* 0x001fc60000000073 */
[----:B------:R-:W0:Y:S01]  /*10d0*/  LDS R26, [R22+-0x20] ;  /* 0xffffe000161a7984 */ /* 0x000e220000000800 */
[----:B--2---:R-:W-:-:S03]  /*10e0*/  FFMA R117, R2, R36, R117 ;  /* 0x0000002402757223 */ /* 0x004fc60000000075 */
[----:B------:R-:W2:Y:S01]  /*10f0*/  LDS R28, [R22] ;  /* 0x00000000161c7984 */ /* 0x000ea20000000800 */
[----:B---3--:R-:W-:-:S03]  /*1100*/  FFMA R119, R2, R38, R119 ;  /* 0x0000002602777223 */ /* 0x008fc60000000077 */
[----:B------:R-:W3:Y:S01]  /*1110*/  LDS R30, [R22+0x40] ;  /* 0x00004000161e7984 */ /* 0x000ee20000000800 */
[----:B----4-:R-:W-:-:S03]  /*1120*/  FFMA R121, R2, R40, R121 ;  /* 0x0000002802797223 */ /* 0x010fc60000000079 */
[----:B------:R-:W-:Y:S01]  /*1130*/  LDS R3, [R22+0x60] ;  /* 0x0000600016037984 */ /* 0x000fe20000000800 */
[C---:B-----5:R-:W-:Y:S01]  /*1140*/  FFMA R123, R2.reuse, R42, R123 ;  /* 0x0000002a027b7223 */ /* 0x060fe2000000007b */
[C---:B-1----:R-:W-:Y:S01]  /*1150*/  FFMA R113, R2.reuse, R32, R113 ;  /* 0x0000002002717223 */ /* 0x042fe20000000071 */
[C---:B------:R-:W-:Y:S01]  /*1160*/  FFMA R125, R2.reuse, R44, R125 ;  /* 0x0000002c027d7223 */ /* 0x040fe2000000007d */
[-C--:B------:R-:W-:Y:S02]  /*1170*/  FFMA R0, R2, R46.reuse, R0 ;  /* 0x0000002e02007223 */ /* 0x080fe40000000000 */
[----:B------:R-:W1:Y:S01]  /*1180*/  LDS R2, [R22+0x20] ;  /* 0x0000200016027984 */ /* 0x000e620000000800 */
[C---:B------:R-:W-:Y:S01]  /*1190*/  FFMA R111, R4.reuse, R46, R111 ;  /* 0x0000002e046f7223 */ /* 0x040fe2000000006f */
[C---:B------:R-:W-:Y:S01]  /*11a0*/  FFMA R109, R4.reuse, R44, R109 ;  /* 0x0000002c046d7223 */ /* 0x040fe2000000006d */
[C---:B------:R-:W-:Y:S01]  /*11b0*/  FFMA R107, R4.reuse, R42, R107 ;  /* 0x0000002a046b7223 */ /* 0x040fe2000000006b */
[C---:B------:R-:W-:Y:S01]  /*11c0*/  FFMA R105, R4.reuse, R40, R105 ;  /* 0x0000002804697223 */ /* 0x040fe20000000069 */
[C---:B------:R-:W-:Y:S01]  /*11d0*/  FFMA R103, R4.reuse, R38, R103 ;  /* 0x0000002604677223 */ /* 0x040fe20000000067 */
[C---:B------:R-:W-:Y:S01]  /*11e0*/  FFMA R101, R4.reuse, R36, R101 ;  /* 0x0000002404657223 */ /* 0x040fe20000000065 */
[C---:B------:R-:W-:Y:S01]  /*11f0*/  FFMA R99, R4.reuse, R34, R99 ;  /* 0x0000002204637223 */ /* 0x040fe20000000063 */
[----:B------:R-:W-:Y:S01]  /*1200*/  FFMA R97, R4, R32, R97 ;  /* 0x0000002004617223 */ /* 0x000fe20000000061 */
        /* <DEDUP_REMOVED lines=8> */
[C---:B0-----:R-:W-:Y:S01]  /*1290*/  FFMA R79, R26.reuse, R46, R79 ;  /* 0x0000002e1a4f7223 */ /* 0x041fe2000000004f */
[C---:B------:R-:W-:Y:S01]  /*12a0*/  FFMA R75, R26.reuse, R44, R75 ;  /* 0x0000002c1a4b7223 */ /* 0x040fe2000000004b */
[C---:B------:R-:W-:Y:S01]  /*12b0*/  FFMA R73, R26.reuse, R42, R73 ;  /* 0x0000002a1a497223 */ /* 0x040fe20000000049 */
[C---:B------:R-:W-:Y:S01]  /*12c0*/  FFMA R71, R26.reuse, R40, R71 ;  /* 0x000000281a477223 */ /* 0x040fe20000000047 */
[C---:B------:R-:W-:Y:S01]  /*12d0*/  FFMA R69, R26.reuse, R38, R69 ;  /* 0x000000261a457223 */ /* 0x040fe20000000045 */
[C---:B------:R-:W-:Y:S01]  /*12e0*/  FFMA R67, R26.reuse, R36, R67 ;  /* 0x000000241a437223 */ /* 0x040fe20000000043 */
[C---:B------:R-:W-:Y:S01]  /*12f0*/  FFMA R65, R26.reuse, R34, R65 ;  /* 0x000000221a417223 */ /* 0x040fe20000000041 */
[----:B------:R-:W-:Y:S01]  /*1300*/  FFMA R63, R26, R32, R63 ;  /* 0x000000201a3f7223 */ /* 0x000fe2000000003f */
[C---:B--2---:R-:W-:Y:S01]  /*1310*/  FFMA R61, R28.reuse, R46, R61 ;  /* 0x0000002e1c3d7223 */ /* 0x044fe2000000003d */
[C---:B------:R-:W-:Y:S01]  /*1320*/  FFMA R59, R28.reuse, R44, R59 ;  /* 0x0000002c1c3b7223 */ /* 0x040fe2000000003b */
[C---:B------:R-:W-:Y:S01]  /*1330*/  FFMA R57, R28.reuse, R42, R57 ;  /* 0x0000002a1c397223 */ /* 0x040fe20000000039 */
[C---:B------:R-:W-:Y:S01]  /*1340*/  FFMA R55, R28.reuse, R40, R55 ;  /* 0x000000281c377223 */ /* 0x040fe20000000037 */
[C---:B------:R-:W-:Y:S01]  /*1350*/  FFMA R53, R28.reuse, R38, R53 ;  /* 0x000000261c357223 */ /* 0x040fe20000000035 */
[C---:B------:R-:W-:Y:S01]  /*1360*/  FFMA R51, R28.reuse, R36, R51 ;  /* 0x000000241c337223 */ /* 0x040fe20000000033 */
[C---:B------:R-:W-:Y:S01]  /*1370*/  FFMA R49, R28.reuse, R34, R49 ;  /* 0x000000221c317223 */ /* 0x040fe20000000031 */
[----:B------:R-:W-:Y:S01]  /*1380*/  FFMA R47, R28, R32, R47 ;  /* 0x000000201c2f7223 */ /* 0x000fe2000000002f */
[C---:B---3--:R-:W-:Y:S01]  /*1390*/  FFMA R29, R30.reuse, R46, R29 ;  /* 0x0000002e1e1d7223 */ /* 0x048fe2000000001d */
[C---:B------:R-:W-:Y:S01]  /*13a0*/  FFMA R27, R30.reuse, R44, R27 ;  /* 0x0000002c1e1b7223 */ /* 0x040fe2000000001b */
[C---:B------:R-:W-:Y:S01]  /*13b0*/  FFMA R25, R30.reuse, R42, R25 ;  /* 0x0000002a1e197223 */ /* 0x040fe20000000019 */
[C---:B------:R-:W-:Y:S01]  /*13c0*/  FFMA R23, R30.reuse, R40, R23 ;  /* 0x000000281e177223 */ /* 0x040fe20000000017 */
[C---:B------:R-:W-:Y:S01]  /*13d0*/  FFMA R21, R30.reuse, R38, R21 ;  /* 0x000000261e157223 */ /* 0x040fe20000000015 */
[----:B------:R-:W-:Y:S01]  /*13e0*/  FFMA R19, R30, R36, R19 ;  /* 0x000000241e137223 */ /* 0x000fe20000000013 */
[C---:B-1----:R-:W-:Y:S01]  /*13f0*/  FFMA R45, R2.reuse, R46, R45 ;  /* 0x0000002e022d7223 */ /* 0x042fe2000000002d */
        /* <DEDUP_REMOVED lines=17> */
[----:B------:R-:W-:Y:S01]  /*1510*/  IADD3 R22, PT, PT, R22, 0x4, RZ ;  /* 0x0000000416167810 */ /* 0x000fe20007ffe0ff */
[----:B------:R-:W-:Y:S06]  /*1520*/  @P0 BRA `(.L_x_5) ;  /* 0xfffffff800ac0947 */ /* 0x000fec000383ffff */
[----:B------:R-:W-:Y:S05]  /*1530*/  BSYNC.RECONVERGENT B0 ;  /* 0x0000000000007941 */ /* 0x000fea0003800200 */
.L_x_4:
[----:B------:R-:W-:Y:S05]  /*1540*/  @P1 BRA `(.L_x_6) ;  /* 0xfffffff400c81947 */ /* 0x000fea000383ffff */
[----:B------:R-:W0:Y:S01]  /*1550*/  LDC.64 R2, c[0x0][0x390] ;  /* 0x0000e400ff027b82 */ /* 0x000e220000000a00 */
[----:B------:R-:W-:-:S04]  /*1560*/  LEA R74, R78, R74, 0x9 ;  /* 0x0000004a4e4a7211 */ /* 0x000fc800078e48ff */
[----:B------:R-:W-:-:S04]  /*1570*/  LEA R77, R77, R74, 0xc ;  /* 0x0000004a4d4d7211 */ /* 0x000fc800078e60ff */
[----:B------:R-:W-:-:S04]  /*1580*/  LEA R76, R77, R76, 0x3 ;  /* 0x0000004c4d4c7211 */ /* 0x000fc800078e18ff */
[----:B------:R-:W-:-:S04]  /*1590*/  LEA R5, R7, R76, 0x9 ;  /* 0x0000004c07057211 */ /* 0x000fc800078e48ff */
[----:B------:R-:W-:-:S05]  /*15a0*/  SHF.L.U32 R5, R5, 0x3, RZ ;  /* 0x0000000305057819 */ /* 0x000fca00000006ff */
[----:B0-----:R-:W-:-:S05]  /*15b0*/  IMAD.WIDE R2, R5, 0x4, R2 ;  /* 0x0000000405027825 */ /* 0x001fca00078e0202 */
[----:B------:R-:W-:Y:S04]  /*15c0*/  STG.E desc[UR6][R2.64], R0 ;  /* 0x0000000002007986 */ /* 0x000fe8000c101906 */
        /* <DEDUP_REMOVED lines=62> */
[----:B------:R-:W-:Y:S01]  /*19b0*/  STG.E desc[UR6][R2.64+0x381c], R9 ;  /* 0x00381c0902007986 */ /* 0x000fe2000c101906 */
[----:B------:R-:W-:Y:S05]  /*19c0*/  EXIT ;  /* 0x000000000000794d */ /* 0x000fea0003800000 */
.L_x_3:
[----:B01----:R-:W-:Y:S05]  /*19d0*/  @!P0 EXIT ;  /* 0x000000000000894d */ /* 0x003fea0003800000 */
[----:B------:R-:W-:Y:S01]  /*19e0*/  LEA R9, R76, R76, 0x2 ;  /* 0x0000004c4c097211 */ /* 0x000fe200078e10ff */
[----:B------:R-:W0:Y:S01]  /*19f0*/  S2UR UR5, SR_CgaCtaId ;  /* 0x00000000000579c3 */ /* 0x000e220000008800 */
[----:B------:R-:W-:Y:S01]  /*1a00*/  LOP3.LUT R3, R77, 0x3, RZ, 0xc0, !PT ;  /* 0x000000034d037812 */ /* 0x000fe200078ec0ff */
[----:B------:R-:W-:Y:S01]  /*1a10*/  IMAD R74, R74, 0xd, RZ ;  /* 0x0000000d4a4a7824 */ /* 0x000fe200078e02ff */
[----:B------:R-:W-:Y:S01]  /*1a20*/  IADD3 R5, PT, PT, R9, 0x4, RZ ;  /* 0x0000000409057810 */ /* 0x000fe20007ffe0ff */
[----:B------:R-:W-:Y:S01]  /*1a30*/  UMOV UR4, 0x400 ;  /* 0x0000040000047882 */ /* 0x000fe20000000000 */
[----:B------:R-:W-:Y:S01]  /*1a40*/  LOP3.LUT R2, R11, 0xff, RZ, 0xc0, !PT ;  /* 0x000000ff0b027812 */ /* 0x000fe200078ec0ff */
[----:B------:R-:W-:Y:S01]  /*1a50*/  HFMA2 R80, -RZ, RZ, 0, 0 ;  /* 0x00000000ff507431 */ /* 0x000fe200000001ff */
[-C--:B------:R-:W-:Y:S01]  /*1a60*/  LEA.HI R4, R5, R0.reuse, RZ, 0x1a ;  /* 0x0000000005047211 */ /* 0x080fe200078fd0ff */
[----:B------:R-:W-:Y:S01]  /*1a70*/  HFMA2 R53, -RZ, RZ, 0, 0 ;  /* 0x00000000ff357431 */ /* 0x000fe200000001ff */
[----:B------:R-:W-:Y:S01]  /*1a80*/  LEA R7, R3, R0, 0x3 ;  /* 0x0000000003077211 */ /* 0x000fe200078e18ff */
[----:B------:R-:W-:Y:S01]  /*1a90*/  HFMA2 R23, -RZ, RZ, 0, 0 ;  /* 0x00000000ff177431 */ /* 0x000fe200000001ff */
[----:B------:R-:W-:Y:S01]  /*1aa0*/  ISETP.GE.U32.AND P0, PT, R4, 0x8, PT ;  /* 0x000000080400780c */ /* 0x000fe20003f06070 */
[----:B------:R-:W-:Y:S01]  /*1ab0*/  HFMA2 R49, -RZ, RZ, 0, 0 ;  /* 0x00000000ff317431 */ /* 0x000fe200000001ff */
[----:B------:R-:W-:Y:S01]  /*1ac0*/  SHF.R.U32.HI R3, RZ, 0x3, R9 ;  /* 0x00000003ff037819 */ /* 0x000fe20000011609 */
[----:B------:R-:W-:Y:S01]  /*1ad0*/  HFMA2 R93, -RZ, RZ, 0, 0 ;  /* 0x00000000ff5d7431 */ /* 0x000fe200000001ff */
[----:B------:R-:W-:-:S02]  /*1ae0*/  LOP3.LUT R4, R9, 0x7, RZ, 0xc0, !PT ;  /* 0x0000000709047812 */ /* 0x000fc400078ec0ff */
[----:B------:R-:W-:Y:S02]  /*1af0*/  CS2R R62, SRZ ;  /* 0x00000000003e7805 */ /* 0x000fe4000001ff00 */
[C---:B------:R-:W-:Y:S02]  /*1b00*/  IADD3 R6, PT, PT, R9.reuse, 0x1, RZ ;  /* 0x0000000109067810 */ /* 0x040fe40007ffe0ff */
[----:B------:R-:W-:Y:S02]  /*1b10*/  CS2R R44, SRZ ;  /* 0x00000000002c7805 */ /* 0x000fe4000001ff00 */
[C---:B------:R-:W-:Y:S02]  /*1b20*/  IADD3 R10, PT, PT, R9.reuse, 0x2, RZ ;  /* 0x00000002090a7810 */ /* 0x040fe40007ffe0ff */
[----:B------:R-:W-:Y:S02]  /*1b30*/  IADD3 R11, PT, PT, R9, 0x3, RZ ;  /* 0x00000003090b7810 */ /* 0x000fe40007ffe0ff */
[----:B------:R-:W-:Y:S01]  /*1b40*/  LEA R72, R3, R4, 0x7 ;  /* 0x0000000403487211 */ /* 0x000fe200078e38ff */
[----:B------:R-:W-:Y:S01]  /*1b50*/  IMAD R3, R7, 0x2400, RZ ;  /* 0x0000240007037824 */ /* 0x000fe200078e02ff */
[----:B------:R-:W-:Y:S01]  /*1b60*/  SHF.R.U32.HI R8, RZ, 0x3, R6 ;  /* 0x00000003ff087819 */ /* 0x000fe20000011606 */
[----:B0-----:R-:W-:Y:S01]  /*1b70*/  ULEA UR4, UR5, UR4, 0x18 ;  /* 0x0000000405047291 */ /* 0x001fe2000f8ec0ff */
[----:B------:R-:W-:Y:S01]  /*1b80*/  SHF.R.U32.HI R12, RZ, 0x3, R10 ;  /* 0x00000003ff0c7819 */ /* 0x000fe2000001160a */
[----:B------:R-:W-:Y:S01]  /*1b90*/  IMAD R72, R72, 0x9, R3 ;  /* 0x0000000948487824 */ /* 0x000fe200078e0203 */
[----:B------:R-:W-:Y:S01]  /*1ba0*/  SHF.R.U32.HI R14, RZ, 0x3, R11 ;  /* 0x00000003ff0e7819 */ /* 0x000fe2000001160b */
[----:B------:R-:W-:Y:S01]  /*1bb0*/  IMAD R8, R8, 0x480, R3 ;  /* 0x0000048008087824 */ /* 0x000fe200078e0203 */
[----:B------:R-:W-:Y:S01]  /*1bc0*/  SHF.R.U32.HI R16, RZ, 0x3, R5 ;  /* 0x00000003ff107819 */ /* 0x000fe20000011605 */
[--C-:B------:R-:W-:Y:S01]  /*1bd0*/  IMAD R12, R12, 0x480, R3.reuse ;  /* 0x000004800c0c7824 */ /* 0x100fe200078e0203 */
[----:B------:R-:W-:Y:S01]  /*1be0*/  SHF.L.U32 R5, R76, 0x1, RZ ;  /* 0x000000014c057819 */ /* 0x000fe200000006ff */
[--C-:B------:R-:W-:Y:S01]  /*1bf0*/  IMAD R14, R14, 0x480, R3.reuse ;  /* 0x000004800e0e7824 */ /* 0x100fe200078e0203 */
[----:B------:R-:W-:Y:S01]  /*1c00*/  ISETP.GE.U32.AND P4, PT, R2, 0x6, PT ;  /* 0x000000060200780c */ /* 0x000fe20003f86070 */
[----:B------:R-:W-:Y:S01]  /*1c10*/  IMAD R16, R16, 0x480, R3 ;  /* 0x0000048010107824 */ /* 0x000fe200078e0203 */
[----:B------:R-:W-:Y:S01]  /*1c20*/  LOP3.LUT R3, R6, 0x7, RZ, 0xc0, !PT ;  /* 0x0000000706037812 */ /* 0x000fe200078ec0ff */
[----:B------:R-:W-:Y:S01]  /*1c30*/  UIADD3 UR5, UPT, UPT, UR4, 0x340, URZ ;  /* 0x0000034004057890 */ /* 0x000fe2000fffe0ff */
[----:B------:R-:W-:Y:S01]  /*1c40*/  ISETP.GT.U32.AND P1, PT, R2, 0x6, PT ;  /* 0x000000060200780c */ /* 0x000fe20003f24070 */
[----:B------:R-:W-:Y:S01]  /*1c50*/  IMAD R73, R0, 0x1a, R5 ;  /* 0x0000001a00497824 */ /* 0x000fe200078e0205 */
[C---:B------:R-:W-:Y:S01]  /*1c60*/  ISETP.GE.U32.AND P3, PT, R2.reuse, 0x7, PT ;  /* 0x000000070200780c */ /* 0x040fe20003f66070 */
[----:B------:R-:W-:Y:S01]  /*1c70*/  IMAD R70, R3, 0x9, R8 ;  /* 0x0000000903467824 */ /* 0x000fe200078e0208 */
[----:B------:R-:W-:-:S02]  /*1c80*/  ISETP.GT.U32.AND P2, PT, R2, 0x5, PT ;  /* 0x000000050200780c */ /* 0x000fc40003f44070 */
[----:B------:R-:W-:Y:S02]  /*1c90*/  ISETP.LT.U32.AND P0, PT, R2, 0xc, !P0 ;  /* 0x0000000c0200780c */ /* 0x000fe40004701070 */
[C---:B------:R-:W-:Y:S02]  /*1ca0*/  IADD3 R2, PT, PT, R5.reuse, -0xd, RZ ;  /* 0xfffffff305027810 */ /* 0x040fe40007ffe0ff */
[C---:B------:R-:W-:Y:S02]  /*1cb0*/  IADD3 R7, PT, PT, R5.reuse, 0x1, RZ ;  /* 0x0000000105077810 */ /* 0x040fe40007ffe0ff */
[C---:B------:R-:W-:Y:S02]  /*1cc0*/  SEL R3, R5.reuse, R2, !P3 ;  /* 0x0000000205037207 */ /* 0x040fe40005800000 */
[----:B------:R-:W-:Y:S02]  /*1cd0*/  @P4 IADD3 R7, PT, PT, R5, -0xc, RZ ;  /* 0xfffffff405074810 */ /* 0x000fe40007ffe0ff */
[----:B------:R-:W-:-:S02]  /*1ce0*/  IADD3 R3, PT, PT, R74, R3, RZ ;  /* 0x000000034a037210 */ /* 0x000fc40007ffe0ff */
[----:B------:R-:W-:Y:S02]  /*1cf0*/  LOP3.LUT R11, R11, 0x7, RZ, 0xc0, !PT ;  /* 0x000000070b0b7812 */ /* 0x000fe400078ec0ff */
[C---:B------:R-:W-:Y:S02]  /*1d00*/  IADD3 R82, PT, PT, R3.reuse, 0x1c, RZ ;  /* 0x0000001c03527810 */ /* 0x040fe40007ffe0ff */
[----:B------:R-:W-:Y:S01]  /*1d10*/  @!P1 IADD3 R82, PT, PT, R3, RZ, RZ ;  /* 0x000000ff03529210 */ /* 0x000fe20007ffe0ff */
[----:B------:R-:W-:Y:S01]  /*1d20*/  IMAD R66, R11, 0x9, R14 ;  /* 0x000000090b427824 */ /* 0x000fe200078e020e */
[----:B------:R-:W-:Y:S02]  /*1d30*/  SHF.R.U32.HI R3, RZ, 0x2, R77 ;  /* 0x00000002ff037819 */ /* 0x000fe4000001164d */
[----:B------:R-:W-:Y:S02]  /*1d40*/  LOP3.LUT R67, R10, 0x7, RZ, 0xc0, !PT ;  /* 0x000000070a437812 */ /* 0x000fe400078ec0ff */
[----:B------:R-:W-:-:S02]  /*1d50*/  CS2R R10, SRZ ;  /* 0x00000000000a7805 */ /* 0x000fc4000001ff00 */
[----:B------:R-:W-:Y:S01]  /*1d60*/  IADD3 R7, PT, PT, R74, R7, RZ ;  /* 0x000000074a077210 */ /* 0x000fe20007ffe0ff */
[----:B------:R-:W-:Y:S01]  /*1d70*/  IMAD R3, R3, 0x700, R78 ;  /* 0x0000070003037824 */ /* 0x000fe200078e024e */
[----:B------:R-:W-:Y:S01]  /*1d80*/  LOP3.LUT R65, R4, 0x4, RZ, 0x3c, !PT ;  /* 0x0000000404417812 */ /* 0x000fe200078e3cff */
[----:B------:R-:W-:Y:S01]  /*1d90*/  IMAD R67, R67, 0x9, R12 ;  /* 0x0000000943437824 */ /* 0x000fe200078e020c */
[C---:B------:R-:W-:Y:S01]  /*1da0*/  LEA R71, R0.reuse, R9, 0x6 ;  /* 0x0000000900477211 */ /* 0x040fe200078e30ff */
[----:B------:R-:W-:Y:S01]  /*1db0*/  IMAD R75, R0, 0xe, R3 ;  /* 0x0000000e004b7824 */ /* 0x000fe200078e0203 */
[----:B------:R-:W-:Y:S01]  /*1dc0*/  IADD3 R81, PT, PT, R7, 0x1c, RZ ;  /* 0x0000001c07517810 */ /* 0x000fe20007ffe0ff */
[----:B------:R-:W-:Y:S01]  /*1dd0*/  IMAD R65, R65, 0x9, R16 ;  /* 0x0000000941417824 */ /* 0x000fe200078e0210 */
[----:B------:R-:W-:Y:S02]  /*1de0*/  @!P2 IADD3 R81, PT, PT, R7, RZ, RZ ;  /* 0x000000ff0751a210 */ /* 0x000fe40007ffe0ff */
[----:B------:R-:W-:-:S02]  /*1df0*/  MOV R55, RZ ;  /* 0x000000ff00377202 */ /* 0x000fc40000000f00 */
[----:B------:R-:W-:Y:S02]  /*1e00*/  MOV R57, RZ ;  /* 0x000000ff00397202 */ /* 0x000fe40000000f00 */
[----:B------:R-:W-:Y:S02]  /*1e10*/  MOV R21, RZ ;  /* 0x000000ff00157202 */ /* 0x000fe40000000f00 */
[----:B------:R-:W-:Y:S02]  /*1e20*/  MOV R47, RZ ;  /* 0x000000ff002f7202 */ /* 0x000fe40000000f00 */
[----:B------:R-:W-:Y:S02]  /*1e30*/  MOV R51, RZ ;  /* 0x000000ff00337202 */ /* 0x000fe40000000f00 */
[----:B------:R-:W-:Y:S02]  /*1e40*/  MOV R60, RZ ;  /* 0x000000ff003c7202 */ /* 0x000fe40000000f00 */
[----:B------:R-:W-:-:S02]  /*1e50*/  LEA R73, R73, UR4, 0x2 ;  /* 0x0000000449497c11 */ /* 0x000fc4000f8e10ff */
[----:B------:R-:W-:Y:S02]  /*1e60*/  LEA R64, R76, UR4, 0x2 ;  /* 0x000000044c407c11 */ /* 0x000fe4000f8e10ff */
[----:B------:R-:W-:Y:S02]  /*1e70*/  LEA R71, R71, UR5, 0x2 ;  /* 0x0000000547477c11 */ /* 0x000fe4000f8e10ff */
[----:B------:R-:W-:-:S07]  /*1e80*/  LEA R9, R0, UR5, 0x5 ;  /* 0x0000000500097c11 */ /* 0x000fce000f8e28ff */
.L_x_8:
[C---:B------:R-:W-:Y:S01]  /*1e90*/  IMAD R2, R80.reuse, 0x70, R75 ;  /* 0x0000007050027824 */ /* 0x040fe200078e024b */
[----:B------:R-:W-:Y:S01]  /*1ea0*/  MOV R79, RZ ;  /* 0x000000ff004f7202 */ /* 0x000fe20000000f00 */
[----:B------:R-:W-:Y:S02]  /*1eb0*/  IMAD R3, R80, 0x48, R72 ;  /* 0x0000004850037824 */ /* 0x000fe400078e0248 */
[----:B------:R-:W-:Y:S02]  /*1ec0*/  IMAD R2, R2, 0x38, RZ ;  /* 0x0000003802027824 */ /* 0x000fe400078e02ff */
[C---:B------:R-:W-:Y:S02]  /*1ed0*/  IMAD R4, R80.reuse, 0x48, R70 ;  /* 0x0000004850047824 */ /* 0x040fe400078e0246 */
[----:B------:R-:W-:Y:S01]  /*1ee0*/  IMAD R5, R80, 0x48, R67 ;  /* 0x0000004850057824 */ /* 0x000fe200078e0243 */
[-C--:B------:R-:W-:Y:S01]  /*1ef0*/  IADD3 R8, PT, PT, R82, R2.reuse, RZ ;  /* 0x0000000252087210 */ /* 0x080fe20007ffe0ff */
[C---:B------:R-:W-:Y:S01]  /*1f00*/  IMAD R6, R80.reuse, 0x48, R66 ;  /* 0x0000004850067824 */ /* 0x040fe200078e0242 */
[----:B------:R-:W-:Y:S01]  /*1f10*/  IADD3 R2, PT, PT, R81, R2, RZ ;  /* 0x0000000251027210 */ /* 0x000fe20007ffe0ff */
[C---:B------:R-:W-:Y:S01]  /*1f20*/  IMAD R7, R80.reuse, 0x48, R65 ;  /* 0x0000004850077824 */ /* 0x040fe200078e0241 */
[----:B------:R-:W-:-:S04]  /*1f30*/  IADD3 R80, PT, PT, R80, 0x1, RZ ;  /* 0x0000000150507810 */ /* 0x000fc80007ffe0ff */
[----:B------:R-:W-:-:S13]  /*1f40*/  ISETP.NE.AND P2, PT, R80, 0x10, PT ;  /* 0x000000105000780c */ /* 0x000fda0003f45270 */
.L_x_7:
[----:B------:R-:W0:Y:S01]  /*1f50*/  LDC.64 R94, c[0x0][0x3a0] ;  /* 0x0000e800ff5e7b82 */ /* 0x000e220000000a00 */
[C---:B------:R-:W-:Y:S01]  /*1f60*/  IMAD R97, R79.reuse, 0x1c, R8 ;  /* 0x0000001c4f617824 */ /* 0x040fe200078e0208 */
[C---:B------:R-:W-:Y:S01]  /*1f70*/  LEA R28, R79.reuse, R79, 0x1 ;  /* 0x0000004f4f1c7211 */ /* 0x040fe200078e08ff */
[----:B------:R-:W-:-:S03]  /*1f80*/  IMAD R13, R79, 0x1c, R2 ;  /* 0x0000001c4f0d7824 */ /* 0x000fc600078e0202 */
[-C--:B------:R-:W-:Y:S02]  /*1f90*/  IADD3 R17, PT, PT, R3, R28.reuse, RZ ;  /* 0x0000001c03117210 */ /* 0x080fe40007ffe0ff */
[----:B------:R-:W1:Y:S01]  /*1fa0*/  LDC.64 R98, c[0x0][0x3a8] ;  /* 0x0000ea00ff627b82 */ /* 0x000e620000000a00 */
[-C--:B------:R-:W-:Y:S02]  /*1fb0*/  IADD3 R15, PT, PT, R4, R28.reuse, RZ ;  /* 0x0000001c040f7210 */ /* 0x080fe40007ffe0ff */
[-C--:B------:R-:W-:Y:S02]  /*1fc0*/  @P0 IADD3 R19, PT, PT, R7, R28.reuse, RZ ;  /* 0x0000001c07130210 */ /* 0x080fe40007ffe0ff */
[----:B------:R-:W-:Y:S01]  /*1fd0*/  IADD3 R101, PT, PT, R5, R28, RZ ;  /* 0x0000001c05657210 */ /* 0x000fe20007ffe0ff */
[----:B0-----:R-:W-:-:S04]  /*1fe0*/  IMAD.WIDE R96, R97, 0x4, R94 ;  /* 0x0000000461607825 */ /* 0x001fc800078e025e */
[----:B------:R-:W-:Y:S01]  /*1ff0*/  IMAD.WIDE R94, R13, 0x4, R94 ;  /* 0x000000040d5e7825 */ /* 0x000fe200078e025e */
[-C--:B------:R-:W-:Y:S01]  /*2000*/  IADD3 R13, PT, PT, R6, R28.reuse, RZ ;  /* 0x0000001c060d7210 */ /* 0x080fe20007ffe0ff */
[----:B------:R-:W2:Y:S02]  /*2010*/  LDG.E.CONSTANT R12, desc[UR6][R96.64] ;  /* 0x00000006600c7981 */ /* 0x000ea4000c1e9900 */
[--C-:B-1----:R-:W-:Y:S01]  /*2020*/  IMAD.WIDE.U32 R16, R17, 0x4, R98.reuse ;  /* 0x0000000411107825 */ /* 0x102fe200078e0062 */
[----:B------:R-:W-:Y:S01]  /*2030*/  IADD3 R25, P1, PT, R7, R28, RZ ;  /* 0x0000001c07197210 */ /* 0x000fe20007f3e0ff */
[----:B------:R-:W3:Y:S02]  /*2040*/  LDG.E.CONSTANT R68, desc[UR6][R96.64+0x4] ;  /* 0x0000040660447981 */ /* 0x000ee4000c1e9900 */
[--C-:B------:R-:W-:Y:S02]  /*2050*/  IMAD.WIDE.U32 R14, R15, 0x4, R98.reuse ;  /* 0x000000040f0e7825 */ /* 0x100fe400078e0062 */
[----:B------:R-:W4:Y:S02]  /*2060*/  LDG.E.CONSTANT R20, desc[UR6][R16.64] ;  /* 0x0000000610147981 */ /* 0x000f24000c1e9900 */
[----:B------:R-:W-:-:S02]  /*2070*/  @P0 IMAD.WIDE.U32 R18, R19, 0x4, R98 ;  /* 0x0000000413120825 */ /* 0x000fc400078e0062 */
[----:B------:R-:W5:Y:S02]  /*2080*/  LDG.E.CONSTANT R22, desc[UR6][R14.64] ;  /* 0x000000060e167981 */ /* 0x000f64000c1e9900 */
[--C-:B------:R-:W-:Y:S02]  /*2090*/  IMAD.WIDE.U32 R100, R101, 0x4, R98.reuse ;  /* 0x0000000465647825 */ /* 0x100fe400078e0062 */
[----:B------:R-:W3:Y:S02]  /*20a0*/  @P0 LDG.E.CONSTANT R18, desc[UR6][R18.64] ;  /* 0x0000000612120981 */ /* 0x000ee4000c1e9900 */
[----:B------:R-:W-:Y:S02]  /*20b0*/  IMAD.WIDE.U32 R98, R13, 0x4, R98 ;  /* 0x000000040d627825 */ /* 0x000fe400078e0062 */
[----:B------:R-:W2:Y:S04]  /*20c0*/  LDG.E.CONSTANT R13, desc[UR6][R94.64] ;  /* 0x000000065e0d7981 */ /* 0x000ea8000c1e9900 */
[----:B------:R-:W5:Y:S04]  /*20d0*/  LDG.E.CONSTANT R24, desc[UR6][R100.64] ;  /* 0x0000000664187981 */ /* 0x000f68000c1e9900 */
[----:B------:R-:W5:Y:S01]  /*20e0*/  LDG.E.CONSTANT R26, desc[UR6][R98.64] ;  /* 0x00000006621a7981 */ /* 0x000f62000c1e9900 */
[----:B------:R-:W-:-:S02]  /*20f0*/  IADD3.X R28, PT, PT, RZ, RZ, RZ, P1, !PT ;  /* 0x000000ffff1c7210 */ /* 0x000fc40000ffe4ff */
[C---:B------:R-:W-:Y:S01]  /*2100*/  LEA R102, P1, R25.reuse, UR8, 0x2 ;  /* 0x0000000819667c11 */ /* 0x040fe2000f8210ff */
[----:B------:R-:W5:Y:S03]  /*2110*/  LDG.E.CONSTANT R69, desc[UR6][R94.64+0x4] ;  /* 0x000004065e457981 */ /* 0x000f66000c1e9900 */
[----:B------:R-:W-:Y:S01]  /*2120*/  LEA.HI.X R103, R25, UR9, R28, 0x2, P1 ;  /* 0x0000000919677c11 */ /* 0x000fe200088f141c */
[----:B------:R-:W5:Y:S04]  /*2130*/  LDG.E.CONSTANT R91, desc[UR6][R16.64+0x4] ;  /* 0x00000406105b7981 */ /* 0x000f68000c1e9900 */
[----:B------:R-:W5:Y:S04]  /*2140*/  LDG.E.CONSTANT R89, desc[UR6][R14.64+0x4] ;  /* 0x000004060e597981 */ /* 0x000f68000c1e9900 */
[----:B------:R-:W5:Y:S04]  /*2150*/  LDG.E.CONSTANT R87, desc[UR6][R100.64+0x4] ;  /* 0x0000040664577981 */ /* 0x000f68000c1e9900 */
[----:B------:R-:W5:Y:S04]  /*2160*/  LDG.E.CONSTANT R85, desc[UR6][R98.64+0x4] ;  /* 0x0000040662557981 */ /* 0x000f68000c1e9900 */
[----:B------:R-:W5:Y:S01]  /*2170*/  @P0 LDG.E.CONSTANT R83, desc[UR6][R102.64+0x4] ;  /* 0x0000040666530981 */ /* 0x000f62000c1e9900 */
[----:B------:R-:W-:Y:S05]  /*2180*/  WARPSYNC.ALL ;  /* 0x0000000000007948 */ /* 0x000fea0003800000 */
[----:B------:R-:W-:Y:S06]  /*2190*/  BAR.SYNC.DEFER_BLOCKING 0x0 ;  /* 0x0000000000007b1d */ /* 0x000fec0000010000 */
[----:B------:R-:W5:Y:S04]  /*21a0*/  LDG.E.CONSTANT R84, desc[UR6][R14.64+0x8] ;  /* 0x000008060e547981 */ /* 0x000f68000c1e9900 */
[----:B------:R0:W5:Y:S04]  /*21b0*/  LDG.E.CONSTANT R86, desc[UR6][R16.64+0x8] ;  /* 0x0000080610567981 */ /* 0x000168000c1e9900 */
[----:B------:R-:W5:Y:S04]  /*21c0*/  @P0 LDG.E.CONSTANT R88, desc[UR6][R102.64+0x8] ;  /* 0x0000080666580981 */ /* 0x000f68000c1e9900 */
[----:B------:R-:W5:Y:S04]  /*21d0*/  LDG.E.CONSTANT R92, desc[UR6][R100.64+0x8] ;  /* 0x00000806645c7981 */ /* 0x000f68000c1e9900 */
[----:B------:R-:W5:Y:S04]  /*21e0*/  LDG.E.CONSTANT R90, desc[UR6][R98.64+0x8] ;  /* 0x00000806625a7981 */ /* 0x000f68000c1e9900 */
[----:B--2---:R-:W-:Y:S04]  /*21f0*/  STS.64 [R73], R12 ;  /* 0x0000000c49007388 */ /* 0x004fe80000000a00 */
[----:B---3--:R-:W-:Y:S04]  /*2200*/  @P0 STS [R71+0x10], R18 ;  /* 0x0000101247000388 */ /* 0x008fe80000000800 */
[----:B----4-:R-:W-:Y:S04]  /*2210*/  STS [R71], R20 ;  /* 0x0000001447007388 */ /* 0x010fe80000000800 */
[----:B-----5:R-:W-:Y:S04]  /*2220*/  STS [R71+0x4], R22 ;  /* 0x0000041647007388 */ /* 0x020fe80000000800 */
[----:B------:R-:W-:Y:S04]  /*2230*/  STS [R71+0x8], R24 ;  /* 0x0000081847007388 */ /* 0x000fe80000000800 */
[----:B------:R-:W-:Y:S01]  /*2240*/  STS [R71+0xc], R26 ;  /* 0x00000c1a47007388 */ /* 0x000fe20000000800 */
[----:B------:R-:W-:Y:S06]  /*2250*/  BAR.SYNC.DEFER_BLOCKING 0x0 ;  /* 0x0000000000007b1d */ /* 0x000fec0000010000 */
[----:B------:R-:W-:Y:S04]  /*2260*/  LDS R50, [R64] ;  /* 0x0000000040327984 */ /* 0x000fe80000000800 */
[----:B------:R-:W1:Y:S04]  /*2270*/  LDS.128 R36, [R9] ;  /* 0x0000000009247984 */ /* 0x000e680000000c00 */
[----:B------:R-:W2:Y:S04]  /*2280*/  LDS R48, [R64+0x34] ;  /* 0x0000340040307984 */ /* 0x000ea80000000800 */
[----:B------:R-:W3:Y:S04]  /*2290*/  LDS R46, [R64+0x68] ;  /* 0x00006800402e7984 */ /* 0x000ee80000000800 */
[----:B------:R-:W4:Y:S04]  /*22a0*/  LDS R52, [R64+0x9c] ;  /* 0x00009c0040347984 */ /* 0x000f280000000800 */
[----:B------:R-:W5:Y:S04]  /*22b0*/  LDS.128 R40, [R9+0x100] ;  /* 0x0001000009287984 */ /* 0x000f680000000c00 */
[----:B------:R-:W5:Y:S04]  /*22c0*/  LDS R61, [R64+0xd0] ;  /* 0x0000d000403d7984 */ /* 0x000f680000000800 */
[----:B------:R-:W5:Y:S04]  /*22d0*/  LDS R59, [R64+0x104] ;  /* 0x00010400403b7984 */ /* 0x000f680000000800 */
[----:B------:R-:W5:Y:S04]  /*22e0*/  LDS.128 R28, [R9+0x200] ;  /* 0x00020000091c7984 */ /* 0x000f680000000c00 */
[----:B------:R-:W5:Y:S04]  /*22f0*/  LDS.128 R32, [R9+0x300] ;  /* 0x0003000009207984 */ /* 0x000f680000000c00 */
[----:B------:R-:W5:Y:S01]  /*2300*/  LDS.128 R24, [R9+0x400] ;  /* 0x0004000009187984 */ /* 0x000f620000000c00 */
[----:B-1----:R-:W-:-:S03]  /*2310*/  FFMA R55, R50, R36, R55 ;  /* 0x0000002432377223 */ /* 0x002fc60000000037 */
[----:B0-----:R-:W0:Y:S01]  /*2320*/  LDS.128 R16, [R9+0x500] ;  /* 0x0005000009107984 */ /* 0x001e220000000c00 */
[----:B--2---:R-:W-:-:S03]  /*2330*/  FFMA R57, R36, R48, R57 ;  /* 0x0000003024397223 */ /* 0x004fc60000000039 */
[----:B------:R-:W-:Y:S01]  /*2340*/  LDS R56, [R64+0x138] ;  /* 0x0001380040387984 */ /* 0x000fe20000000800 */
[-C--:B---3--:R-:W-:Y:S01]  /*2350*/  FFMA R36, R46, R37.reuse, R55 ;  /* 0x000000252e247223 */ /* 0x088fe20000000037 */
[----:B----4-:R-:W-:Y:S01]  /*2360*/  FFMA R12, R52, R37, R57 ;  /* 0x00000025340c7223 */ /* 0x010fe20000000039 */
[----:B-----5:R-:W-:Y:S01]  /*2370*/  FFMA R11, R50, R40, R11 ;  /* 0x00000028320b7223 */ /* 0x020fe2000000000b */
[----:B------:R-:W-:Y:S01]  /*2380*/  FFMA R53, R40, R48, R53 ;  /* 0x0000003028357223 */ /* 0x000fe20000000035 */
[----:B------:R-:W-:-:S03]  /*2390*/  FFMA R36, R61, R38, R36 ;  /* 0x000000263d247223 */ /* 0x000fc60000000024 */
[-C--:B------:R-:W-:Y:S01]  /*23a0*/  FFMA R14, R52, R41.reuse, R53 ;  /* 0x00000029340e7223 */ /* 0x080fe20000000035 */
[----:B------:R-:W-:Y:S01]  /*23b0*/  FFMA R38, R59, R38, R12 ;  /* 0x000000263b267223 */ /* 0x000fe2000000000c */
[----:B------:R-:W-:Y:S01]  /*23c0*/  FFMA R12, R50, R28, R63 ;  /* 0x0000001c320c7223 */ /* 0x000fe2000000003f */
[----:B------:R-:W-:Y:S01]  /*23d0*/  FFMA R10, R28, R48, R10 ;  /* 0x000000301c0a7223 */ /* 0x000fe2000000000a */
[C---:B------:R-:W-:Y:S02]  /*23e0*/  FFMA R28, R46.reuse, R41, R11 ;  /* 0x000000292e1c7223 */ /* 0x040fe4000000000b */
[-C--:B------:R-:W-:Y:S01]  /*23f0*/  FFMA R11, R46, R29.reuse, R12 ;  /* 0x0000001d2e0b7223 */ /* 0x080fe2000000000c */
[----:B------:R-:W-:Y:S01]  /*2400*/  FFMA R10, R52, R29, R10 ;  /* 0x0000001d340a7223 */ /* 0x000fe2000000000a */
[----:B------:R-:W-:Y:S01]  /*2410*/  FFMA R28, R61, R42, R28 ;  /* 0x0000002a3d1c7223 */ /* 0x000fe2000000001c */
[----:B------:R-:W-:Y:S01]  /*2420*/  FFMA R29, R50, R32, R21 ;  /* 0x00000020321d7223 */ /* 0x000fe20000000015 */
[----:B------:R-:W-:Y:S01]  /*2430*/  FFMA R37, R32, R48, R23 ;  /* 0x0000003020257223 */ /* 0x000fe20000000017 */
[----:B------:R-:W-:Y:S01]  /*2440*/  FFMA R42, R59, R42, R14 ;  /* 0x0000002a3b2a7223 */ /* 0x000fe2000000000e */
[----:B------:R-:W1:Y:S04]  /*2450*/  LDS.128 R20, [R9+0x600] ;  /* 0x0006000009147984 */ /* 0x000e680000000c00 */
[----:B------:R-:W2:Y:S01]  /*2460*/  LDS.128 R12, [R9+0x700] ;  /* 0x00070000090c7984 */ /* 0x000ea20000000c00 */
[----:B------:R-:W-:Y:S01]  /*2470*/  FFMA R32, R50, R24, R45 ;  /* 0x0000001832207223 */ /* 0x000fe2000000002d */
[----:B------:R-:W-:-:S04]  /*2480*/  FFMA R24, R24, R48, R47 ;  /* 0x0000003018187223 */ /* 0x000fc8000000002f */
[----:B------:R-:W-:Y:S01]  /*2490*/  FFMA R24, R52, R25, R24 ;  /* 0x0000001934187223 */ /* 0x000fe20000000018 */
[----:B------:R-:W-:Y:S01]  /*24a0*/  FFMA R54, R46, R33, R29 ;  /* 0x000000212e367223 */ /* 0x000fe2000000001d */
[----:B0-----:R-:W-:Y:S01]  /*24b0*/  FFMA R49, R50, R16, R49 ;  /* 0x0000001032317223 */ /* 0x001fe20000000031 */
[----:B------:R-:W-:Y:S01]  /*24c0*/  FFMA R51, R16, R48, R51 ;  /* 0x0000003010337223 */ /* 0x000fe20000000033 */
[----:B------:R-:W-:Y:S01]  /*24d0*/  FFMA R41, R59, R26, R24 ;  /* 0x0000001a3b297223 */ /* 0x000fe20000000018 */
[C---:B------:R-:W-:Y:S02]  /*24e0*/  FFMA R29, R46.reuse, R25, R32 ;  /* 0x000000192e1d7223 */ /* 0x040fe40000000020 */
[----:B------:R-:W0:Y:S01]  /*24f0*/  LDS R32, [R64+0x16c] ;  /* 0x00016c0040207984 */ /* 0x000e220000000800 */
[----:B------:R-:W-:-:S03]  /*2500*/  FFMA R16, R46, R17, R49 ;  /* 0x000000112e107223 */ /* 0x000fc60000000031 */
[----:B------:R-:W-:Y:S01]  /*2510*/  LDS R25, [R64+0x1d4] ;  /* 0x0001d40040197984 */ /* 0x000fe20000000800 */
[-C--:B------:R-:W-:Y:S01]  /*2520*/  FFMA R40, R61, R30.reuse, R11 ;  /* 0x0000001e3d287223 */ /* 0x080fe2000000000b */
[----:B------:R-:W-:Y:S02]  /*2530*/  FFMA R30, R59, R30, R10 ;  /* 0x0000001e3b1e7223 */ /* 0x000fe4000000000a */
[----:B------:R-:W3:Y:S04]  /*2540*/  LDG.E.CONSTANT R10, desc[UR6][R96.64+0x8] ;  /* 0x00000806600a7981 */ /* 0x000ee8000c1e9900 */
[----:B------:R4:W3:Y:S01]  /*2550*/  LDG.E.CONSTANT R11, desc[UR6][R94.64+0x8] ;  /* 0x000008065e0b7981 */ /* 0x0008e2000c1e9900 */
[----:B-1----:R-:W-:Y:S01]  /*2560*/  FFMA R24, R50, R20, R93 ;  /* 0x0000001432187223 */ /* 0x002fe2000000005d */
[----:B------:R-:W-:Y:S01]  /*2570*/  FFMA R44, R20, R48, R44 ;  /* 0x00000030142c7223 */ /* 0x000fe2000000002c */
[----:B------:R-:W-:Y:S01]  /*2580*/  FFMA R20, R52, R17, R51 ;  /* 0x0000001134147223 */ /* 0x000fe20000000033 */
[----:B--2---:R-:W-:Y:S01]  /*2590*/  FFMA R50, R50, R12, R62 ;  /* 0x0000000c32327223 */ /* 0x004fe2000000003e */
[-C--:B------:R-:W-:Y:S01]  /*25a0*/  FFMA R17, R46, R21.reuse, R24 ;  /* 0x000000152e117223 */ /* 0x080fe20000000018 */
[C---:B------:R-:W-:Y:S01]  /*25b0*/  FFMA R21, R52.reuse, R21, R44 ;  /* 0x0000001534157223 */ /* 0x040fe2000000002c */
[----:B------:R-:W-:Y:S01]  /*25c0*/  FFMA R58, R52, R33, R37 ;  /* 0x00000021343a7223 */ /* 0x000fe20000000025 */
[-C--:B------:R-:W-:Y:S01]  /*25d0*/  FFMA R53, R46, R13.reuse, R50 ;  /* 0x0000000d2e357223 */ /* 0x080fe20000000032 */
[----:B------:R-:W-:Y:S04]  /*25e0*/  LDS R24, [R64+0x23c] ;  /* 0x00023c0040187984 */ /* 0x000fe80000000800 */
[----:B------:R-:W1:Y:S01]  /*25f0*/  LDS.128 R44, [R9+0x10] ;  /* 0x00001000092c7984 */ /* 0x000e620000000c00 */
[-C--:B------:R-:W-:Y:S01]  /*2600*/  FFMA R33, R61, R34.reuse, R54 ;  /* 0x000000223d217223 */ /* 0x080fe20000000036 */
[----:B------:R-:W-:Y:S01]  /*2610*/  FFMA R34, R59, R34, R58 ;  /* 0x000000223b227223 */ /* 0x000fe2000000003a */
[----:B------:R-:W-:Y:S01]  /*2620*/  FFMA R37, R12, R48, R60 ;  /* 0x000000300c257223 */ /* 0x000fe2000000003c */
[C---:B------:R-:W-:Y:S01]  /*2630*/  FFMA R58, R61.reuse, R26, R29 ;  /* 0x0000001a3d3a7223 */ /* 0x040fe2000000001d */
[----:B------:R-:W-:Y:S01]  /*2640*/  LDS.128 R48, [R9+0x110] ;  /* 0x0001100009307984 */ /* 0x000fe20000000c00 */
[----:B------:R-:W-:Y:S01]  /*2650*/  FFMA R60, R61, R18, R16 ;  /* 0x000000123d3c7223 */ /* 0x000fe20000000010 */
[----:B------:R-:W-:-:S02]  /*2660*/  FFMA R37, R52, R13, R37 ;  /* 0x0000000d34257223 */ /* 0x000fc40000000025 */
[----:B------:R-:W2:Y:S01]  /*2670*/  LDS R29, [R64+0x1a0] ;  /* 0x0001a000401d7984 */ /* 0x000ea20000000800 */
[C---:B------:R-:W-:Y:S01]  /*2680*/  FFMA R62, R61.reuse, R22, R17 ;  /* 0x000000163d3e7223 */ /* 0x040fe20000000011 */
[----:B----4-:R-:W-:Y:S02]  /*2690*/  FFMA R94, R61, R14, R53 ;  /* 0x0000000e3d5e7223 */ /* 0x010fe40000000035 */
[----:B------:R-:W4:Y:S01]  /*26a0*/  LDS.128 R52, [R9+0x210] ;  /* 0x0002100009347984 */ /* 0x000f220000000c00 */
[C---:B------:R-:W-:Y:S01]  /*26b0*/  FFMA R20, R59.reuse, R18, R20 ;  /* 0x000000123b147223 */ /* 0x040fe20000000014 */
[C---:B------:R-:W-:Y:S02]  /*26c0*/  FFMA R22, R59.reuse, R22, R21 ;  /* 0x000000163b167223 */ /* 0x040fe40000000015 */
[----:B------:R-:W5:Y:S01]  /*26d0*/  LDS R26, [R64+0x208] ;  /* 0x00020800401a7984 */ /* 0x000f620000000800 */
        /* <DEDUP_REMOVED lines=8> */
[----:B------:R-:W-:Y:S01]  /*2760*/  FFMA R28, R56, R15, R94 ;  /* 0x0000000f381c7223 */ /* 0x000fe2000000005e */
[C---:B0-----:R-:W-:Y:S01]  /*2770*/  FFMA R21, R32.reuse, R39, R38 ;  /* 0x0000002720157223 */ /* 0x041fe20000000026 */
[----:B------:R-:W0:Y:S01]  /*2780*/  LDS.128 R56, [R9+0x310] ;  /* 0x0003100009387984 */ /* 0x000e220000000c00 */
[----:B------:R-:W-:-:S03]  /*2790*/  FFMA R17, R32, R35, R34 ;  /* 0x0000002320117223 */ /* 0x000fc60000000022 */
[----:B------:R-:W0:Y:S01]  /*27a0*/  LDS.128 R60, [R9+0x410] ;  /* 0x00041000093c7984 */ /* 0x000e220000000c00 */
[C---:B------:R-:W-:Y:S01]  /*27b0*/  FFMA R39, R32.reuse, R31, R30 ;  /* 0x0000001f20277223 */ /* 0x040fe2000000001e */
[C---:B------:R-:W-:Y:S02]  /*27c0*/  FFMA R35, R32.reuse, R19, R20 ;  /* 0x0000001320237223 */ /* 0x040fe40000000014 */
[----:B------:R-:W0:Y:S01]  /*27d0*/  LDS R37, [R64+0x270] ;  /* 0x0002700040257984 */ /* 0x000e220000000800 */
[----:B------:R-:W-:-:S03]  /*27e0*/  FFMA R31, R32, R23, R22 ;  /* 0x00000017201f7223 */ /* 0x000fc60000000016 */
[----:B------:R-:W0:Y:S01]  /*27f0*/  LDS R33, [R64+0x2a4] ;  /* 0x0002a40040217984 */ /* 0x000e220000000800 */
[----:B-1----:R-:W-:-:S03]  /*2800*/  FFMA R19, R44, R25, R21 ;  /* 0x000000192c137223 */ /* 0x002fc60000000015 */
[----:B------:R-:W1:Y:S01]  /*2810*/  LDS.128 R20, [R9+0x510] ;  /* 0x0005100009147984 */ /* 0x000e620000000c00 */
[C---:B------:R-:W-:Y:S01]  /*2820*/  FFMA R43, R32.reuse, R43, R42 ;  /* 0x0000002b202b7223 */ /* 0x040fe2000000002a */
[C---:B------:R-:W-:Y:S01]  /*2830*/  FFMA R41, R32.reuse, R27, R41 ;  /* 0x0000001b20297223 */ /* 0x040fe20000000029 */
[----:B------:R-:W-:Y:S01]  /*2840*/  FFMA R27, R32, R15, R14 ;  /* 0x0000000f201b7223 */ /* 0x000fe2000000000e */
[C---:B--2---:R-:W-:Y:S01]  /*2850*/  FFMA R15, R29.reuse, R44, R12 ;  /* 0x0000002c1d0f7223 */ /* 0x044fe2000000000c */
[C---:B------:R-:W-:Y:S01]  /*2860*/  FFMA R12, R29.reuse, R48, R13 ;  /* 0x000000301d0c7223 */ /* 0x040fe2000000000d */
[----:B------:R-:W-:Y:S01]  /*2870*/  FFMA R43, R48, R25, R43 ;  /* 0x00000019302b7223 */ /* 0x000fe2000000002b */
[----:B------:R-:W-:Y:S01]  /*2880*/  FFMA R30, R24, R45, R19 ;  /* 0x0000002d181e7223 */ /* 0x000fe20000000013 */
[----:B----4-:R-:W-:Y:S02]  /*2890*/  FFMA R39, R52, R25, R39 ;  /* 0x0000001934277223 */ /* 0x010fe40000000027 */
[----:B------:R-:W-:Y:S01]  /*28a0*/  FFMA R43, R24, R49, R43 ;  /* 0x00000031182b7223 */ /* 0x000fe2000000002b */
[C---:B-----5:R-:W-:Y:S01]  /*28b0*/  FFMA R32, R26.reuse, R45, R15 ;  /* 0x0000002d1a207223 */ /* 0x060fe2000000000f */
[----:B------:R-:W-:Y:S01]  /*28c0*/  FFMA R45, R26, R49, R12 ;  /* 0x000000311a2d7223 */ /* 0x000fe2000000000c */
[----:B------:R-:W-:Y:S01]  /*28d0*/  FFMA R44, R24, R53, R39 ;  /* 0x00000035182c7223 */ /* 0x000fe20000000027 */
[C---:B------:R-:W-:Y:S01]  /*28e0*/  FFMA R19, R29.reuse, R52, R18 ;  /* 0x000000341d137223 */ /* 0x040fe20000000012 */
[----:B------:R-:W2:Y:S01]  /*28f0*/  LDS.128 R12, [R9+0x610] ;  /* 0x00061000090c7984 */ /* 0x000ea20000000c00 */
[----:B0-----:R-:W-:Y:S01]  /*2900*/  FFMA R39, R29, R56, R16 ;  /* 0x000000381d277223 */ /* 0x001fe20000000010 */
[----:B------:R-:W-:Y:S01]  /*2910*/  FFMA R41, R60, R25, R41 ;  /* 0x000000193c297223 */ /* 0x000fe20000000029 */
[----:B------:R-:W-:-:S03]  /*2920*/  FFMA R34, R37, R50, R45 ;  /* 0x0000003225227223 */ /* 0x000fc6000000002d */
[----:B------:R-:W-:Y:S01]  /*2930*/  FFMA R38, R24, R61, R41 ;  /* 0x0000003d18267223 */ /* 0x000fe20000000029 */
[----:B------:R-:W-:Y:S01]  /*2940*/  FFMA R50, R33, R50, R43 ;  /* 0x0000003221327223 */ /* 0x000fe2000000002b */
[----:B------:R-:W-:Y:S01]  /*2950*/  FFMA R43, R56, R25, R17 ;  /* 0x00000019382b7223 */ /* 0x000fe20000000011 */
[C---:B------:R-:W-:Y:S01]  /*2960*/  FFMA R56, R26.reuse, R57, R39 ;  /* 0x000000391a387223 */ /* 0x040fe20000000027 */
[----:B------:R-:W-:Y:S01]  /*2970*/  FFMA R48, R26, R53, R19 ;  /* 0x000000351a307223 */ /* 0x000fe20000000013 */
[C---:B------:R-:W-:Y:S01]  /*2980*/  FFMA R93, R29.reuse, R60, R93 ;  /* 0x0000003c1d5d7223 */ /* 0x040fe2000000005d */
[----:B-1----:R-:W-:Y:S01]  /*2990*/  FFMA R39, R29, R20, R40 ;  /* 0x000000141d277223 */ /* 0x002fe20000000028 */
[----:B------:R-:W-:Y:S01]  /*29a0*/  FFMA R41, R20, R25, R35 ;  /* 0x0000001914297223 */ /* 0x000fe20000000023 */
[----:B------:R-:W0:Y:S04]  /*29b0*/  LDS.128 R16, [R9+0x710] ;  /* 0x0007100009107984 */ /* 0x000e280000000c00 */
[----:B------:R-:W1:Y:S04]  /*29c0*/  LDS R60, [R64+0x2d8] ;  /* 0x0002d800403c7984 */ /* 0x000e680000000800 */
[----:B------:R-:W4:Y:S01]  /*29d0*/  LDS R20, [R64+0x30c] ;  /* 0x00030c0040147984 */ /* 0x000f220000000800 */
[----:B------:R-:W-:Y:S01]  /*29e0*/  BAR.SYNC.DEFER_BLOCKING 0x0 ;  /* 0x0000000000007b1d */ /* 0x000fe20000010000 */
[-C--:B------:R-:W-:Y:S01]  /*29f0*/  FFMA R32, R37, R46.reuse, R32 ;  /* 0x0000002e25207223 */ /* 0x080fe20000000020 */
[----:B------:R-:W-:Y:S01]  /*2a00*/  FFMA R46, R33, R46, R30 ;  /* 0x0000002e212e7223 */ /* 0x000fe2000000001e */
[----:B------:R-:W-:Y:S01]  /*2a10*/  FFMA R30, R24, R57, R43 ;  /* 0x00000039181e7223 */ /* 0x000fe2000000002b */
[----:B------:R-:W-:-:S03]  /*2a20*/  FFMA R56, R37, R58, R56 ;  /* 0x0000003a25387223 */ /* 0x000fc60000000038 */
[----:B------:R-:W-:Y:S01]  /*2a30*/  FFMA R58, R33, R58, R30 ;  /* 0x0000003a213a7223 */ /* 0x000fe2000000001e */
[----:B------:R5:W-:Y:S04]  /*2a40*/  STS.64 [R73], R68 ;  /* 0x0000004449007388 */ /* 0x000be80000000a00 */
[----:B------:R-:W-:Y:S04]  /*2a50*/  STS [R71], R91 ;  /* 0x0000005b47007388 */ /* 0x000fe80000000800 */
[----:B------:R-:W-:Y:S04]  /*2a60*/  STS [R71+0x4], R89 ;  /* 0x0000045947007388 */ /* 0x000fe80000000800 */
[----:B------:R-:W-:Y:S04]  /*2a70*/  STS [R71+0x8], R87 ;  /* 0x0000085747007388 */ /* 0x000fe80000000800 */
[----:B------:R-:W-:Y:S04]  /*2a80*/  STS [R71+0xc], R85 ;  /* 0x00000c5547007388 */ /* 0x000fe80000000800 */
[----:B------:R4:W-:Y:S01]  /*2a90*/  @P0 STS [R71+0x10], R83 ;  /* 0x0000105347000388 */ /* 0x0009e20000000800 */
[----:B------:R-:W-:Y:S01]  /*2aa0*/  BAR.SYNC.DEFER_BLOCKING 0x0 ;  /* 0x0000000000007b1d */ /* 0x000fe20000010000 */
[----:B------:R-:W-:Y:S01]  /*2ab0*/  FFMA R30, R26, R61, R93 ;  /* 0x0000003d1a1e7223 */ /* 0x000fe2000000005d */
[----:B--2---:R-:W-:-:S03]  /*2ac0*/  FFMA R31, R12, R25, R31 ;  /* 0x000000190c1f7223 */ /* 0x004fc6000000001f */
[-C--:B------:R-:W-:Y:S01]  /*2ad0*/  FFMA R35, R37, R62.reuse, R30 ;  /* 0x0000003e25237223 */ /* 0x080fe2000000001e */
[----:B------:R-:W-:Y:S01]  /*2ae0*/  FFMA R62, R33, R62, R38 ;  /* 0x0000003e213e7223 */ /* 0x000fe20000000026 */
[-C--:B------:R-:W-:Y:S01]  /*2af0*/  FFMA R30, R26, R21.reuse, R39 ;  /* 0x000000151a1e7223 */ /* 0x080fe20000000027 */
[C---:B------:R-:W-:Y:S01]  /*2b00*/  FFMA R38, R24.reuse, R21, R41 ;  /* 0x0000001518267223 */ /* 0x040fe20000000029 */
[----:B------:R-:W-:Y:S01]  /*2b10*/  FFMA R21, R29, R12, R36 ;  /* 0x0000000c1d157223 */ /* 0x000fe20000000024 */
[-C--:B------:R-:W-:Y:S01]  /*2b20*/  FFMA R48, R37, R54.reuse, R48 ;  /* 0x0000003625307223 */ /* 0x080fe20000000030 */
[----:B------:R-:W-:Y:S01]  /*2b30*/  FFMA R44, R33, R54, R44 ;  /* 0x00000036212c7223 */ /* 0x000fe2000000002c */
[-C--:B------:R-:W-:Y:S01]  /*2b40*/  FFMA R12, R24, R13.reuse, R31 ;  /* 0x0000000d180c7223 */ /* 0x080fe2000000001f */
[----:B------:R-:W-:Y:S01]  /*2b50*/  FFMA R94, R26, R13, R21 ;  /* 0x0000000d1a5e7223 */ /* 0x000fe20000000015 */
[----:B------:R-:W-:Y:S01]  /*2b60*/  FFMA R45, R37, R22, R30 ;  /* 0x00000016252d7223 */ /* 0x000fe2000000001e */
[----:B0-----:R-:W-:Y:S01]  /*2b70*/  FFMA R13, R29, R16, R28 ;  /* 0x000000101d0d7223 */ /* 0x001fe2000000001c */
[----:B------:R-:W-:Y:S01]  /*2b80*/  FFMA R27, R16, R25, R27 ;  /* 0x00000019101b7223 */ /* 0x000fe2000000001b */
[----:B------:R-:W-:Y:S04]  /*2b90*/  LDS R53, [R64] ;  /* 0x0000000040357984 */ /* 0x000fe80000000800 */
[----:B------:R-:W0:Y:S04]  /*2ba0*/  LDS.128 R40, [R9] ;  /* 0x0000000009287984 */ /* 0x000e280000000c00 */
[----:B------:R-:W2:Y:S04]  /*2bb0*/  LDS R49, [R64+0x34] ;  /* 0x0000340040317984 */ /* 0x000ea80000000800 */
[----:B------:R-:W2:Y:S04]  /*2bc0*/  LDS R54, [R64+0x68] ;  /* 0x0000680040367984 */ /* 0x000ea80000000800 */
[----:B------:R-:W2:Y:S04]  /*2bd0*/  LDS R52, [R64+0x9c] ;  /* 0x00009c0040347984 */ /* 0x000ea80000000800 */
[----:B------:R-:W2:Y:S01]  /*2be0*/  LDS.128 R28, [R9+0x100] ;  /* 0x00010000091c7984 */ /* 0x000ea20000000c00 */
[-C--:B------:R-:W-:Y:S01]  /*2bf0*/  FFMA R13, R26, R17.reuse, R13 ;  /* 0x000000111a0d7223 */ /* 0x080fe2000000000d */
[----:B------:R-:W-:-:S02]  /*2c00*/  FFMA R17, R24, R17, R27 ;  /* 0x0000001118117223 */ /* 0x000fc4000000001b */
[----:B------:R-:W2:Y:S04]  /*2c10*/  LDS R61, [R64+0xd0] ;  /* 0x0000d000403d7984 */ /* 0x000ea80000000800 */
[----:B------:R-:W2:Y:S01]  /*2c20*/  LDS.128 R24, [R9+0x200] ;  /* 0x0002000009187984 */ /* 0x000ea20000000c00 */
[----:B------:R-:W-:Y:S01]  /*2c30*/  FFMA R22, R33, R22, R38 ;  /* 0x0000001621167223 */ /* 0x000fe20000000026 */
[C---:B------:R-:W-:Y:S01]  /*2c40*/  FFMA R94, R37.reuse, R14, R94 ;  /* 0x0000000e255e7223 */ /* 0x040fe2000000005e */
[----:B------:R-:W-:Y:S01]  /*2c50*/  FFMA R96, R37, R18, R13 ;  /* 0x0000001225607223 */ /* 0x000fe2000000000d */
[----:B------:R-:W-:Y:S01]  /*2c60*/  LDS R57, [R64+0x104] ;  /* 0x0001040040397984 */ /* 0x000fe20000000800 */
[----:B------:R-:W-:-:S03]  /*2c70*/  FFMA R14, R33, R14, R12 ;  /* 0x0000000e210e7223 */ /* 0x000fc6000000000c */
[----:B------:R-:W2:Y:S01]  /*2c80*/  LDS.128 R36, [R9+0x300] ;  /* 0x0003000009247984 */ /* 0x000ea20000000c00 */
[----:B------:R-:W-:Y:S01]  /*2c90*/  FFMA R17, R33, R18, R17 ;  /* 0x0000001221117223 */ /* 0x000fe20000000011 */
[C---:B-1----:R-:W-:Y:S01]  /*2ca0*/  FFMA R12, R60.reuse, R47, R32 ;  /* 0x0000002f3c0c7223 */ /* 0x042fe20000000020 */
[C---:B------:R-:W-:Y:S01]  /*2cb0*/  FFMA R16, R60.reuse, R51, R34 ;  /* 0x000000333c107223 */ /* 0x040fe20000000022 */
[----:B-----5:R-:W-:Y:S02]  /*2cc0*/  FFMA R68, R60, R63, R35 ;  /* 0x0000003f3c447223 */ /* 0x020fe40000000023 */
[----:B------:R-:W1:Y:S01]  /*2cd0*/  LDS.128 R32, [R9+0x400] ;  /* 0x0004000009207984 */ /* 0x000e620000000c00 */
[----:B----4-:R-:W-:Y:S01]  /*2ce0*/  FFMA R13, R20, R47, R46 ;  /* 0x0000002f140d7223 */ /* 0x010fe2000000002e */
[-C--:B------:R-:W-:Y:S01]  /*2cf0*/  FFMA R69, R60, R55.reuse, R48 ;  /* 0x000000373c457223 */ /* 0x080fe20000000030 */
[----:B------:R-:W-:Y:S01]  /*2d00*/  FFMA R83, R20, R55, R44 ;  /* 0x0000003714537223 */ /* 0x000fe2000000002c */
[C---:B0-----:R-:W-:Y:S01]  /*2d10*/  FFMA R87, R53.reuse, R40, R12 ;  /* 0x0000002835577223 */ /* 0x041fe2000000000c */
[----:B------:R-:W-:Y:S01]  /*2d20*/  FFMA R21, R60, R59, R56 ;  /* 0x0000003b3c157223 */ /* 0x000fe20000000038 */
[----:B--2---:R-:W-:Y:S01]  /*2d30*/  FFMA R89, R40, R49, R13 ;  /* 0x0000003128597223 */ /* 0x004fe2000000000d */
[-C--:B------:R-:W-:Y:S01]  /*2d40*/  FFMA R48, R60, R15.reuse, R94 ;  /* 0x0000000f3c307223 */ /* 0x080fe2000000005e */
[----:B------:R-:W-:Y:S01]  /*2d50*/  FFMA R55, R20, R15, R14 ;  /* 0x0000000f14377223 */ /* 0x000fe2000000000e */
[----:B------:R-:W-:Y:S01]  /*2d60*/  FFMA R56, R60, R23, R45 ;  /* 0x000000173c387223 */ /* 0x000fe2000000002d */
[C---:B------:R-:W-:Y:S01]  /*2d70*/  FFMA R85, R20.reuse, R51, R50 ;  /* 0x0000003314557223 */ /* 0x040fe20000000032 */
[----:B------:R-:W0:Y:S01]  /*2d80*/  LDS.128 R12, [R9+0x600] ;  /* 0x00060000090c7984 */ /* 0x000e220000000c00 */
[C---:B------:R-:W-:Y:S01]  /*2d90*/  FFMA R59, R20.reuse, R59, R58 ;  /* 0x0000003b143b7223 */ /* 0x040fe2000000003a */
[C---:B------:R-:W-:Y:S01]  /*2da0*/  FFMA R63, R20.reuse, R63, R62 ;  /* 0x0000003f143f7223 */ /* 0x040fe2000000003e */
[C---:B------:R-:W-:Y:S01]  /*2db0*/  FFMA R23, R20.reuse, R23, R22 ;  /* 0x0000001714177223 */ /* 0x040fe20000000016 */
[----:B------:R-:W-:Y:S01]  /*2dc0*/  FFMA R51, R20, R19, R17 ;  /* 0x0000001314337223 */ /* 0x000fe20000000011 */
[-C--:B------:R-:W-:Y:S01]  /*2dd0*/  FFMA R20, R54, R41.reuse, R87 ;  /* 0x0000002936147223 */ /* 0x080fe20000000057 */
[----:B------:R-:W-:Y:S01]  /*2de0*/  FFMA R22, R52, R41, R89 ;  /* 0x0000002934167223 */ /* 0x000fe20000000059 */
[----:B------:R-:W-:Y:S01]  /*2df0*/  FFMA R60, R60, R19, R96 ;  /* 0x000000133c3c7223 */ /* 0x000fe20000000060 */
[----:B------:R-:W2:Y:S01]  /*2e00*/  LDS.128 R44, [R9+0x500] ;  /* 0x00050000092c7984 */ /* 0x000ea20000000c00 */
[----:B------:R-:W-:-:S03]  /*2e10*/  FFMA R41, R53, R28, R16 ;  /* 0x0000001c35297223 */ /* 0x000fc60000000010 */
[----:B------:R-:W4:Y:S01]  /*2e20*/  LDS.128 R16, [R9+0x700] ;  /* 0x0007000009107984 */ /* 0x000f220000000c00 */
[----:B------:R-:W-:Y:S01]  /*2e30*/  FFMA R85, R28, R49, R85 ;  /* 0x000000311c557223 */ /* 0x000fe20000000055 */
[----:B------:R-:W-:Y:S01]  /*2e40*/  FFMA R28, R61, R42, R20 ;  /* 0x0000002a3d1c7223 */ /* 0x000fe20000000014 */
[----:B------:R-:W-:Y:S01]  /*2e50*/  FFMA R20, R54, R29, R41 ;  /* 0x0000001d36147223 */ /* 0x000fe20000000029 */
[----:B------:R-:W-:Y:S01]  /*2e60*/  FFMA R69, R53, R24, R69 ;  /* 0x0000001835457223 */ /* 0x000fe20000000045 */
[----:B------:R-:W-:Y:S01]  /*2e70*/  FFMA R83, R24, R49, R83 ;  /* 0x0000003118537223 */ /* 0x000fe20000000053 */
[----:B------:R-:W5:Y:S01]  /*2e80*/  LDS R62, [R64+0x138] ;  /* 0x00013800403e7984 */ /* 0x000f620000000800 */
[----:B------:R-:W-:Y:S01]  /*2e90*/  FFMA R24, R61, R30, R20 ;  /* 0x0000001e3d187223 */ /* 0x000fe20000000014 */
[-C--:B------:R-:W-:Y:S01]  /*2ea0*/  FFMA R40, R54, R25.reuse, R69 ;  /* 0x0000001936287223 */ /* 0x080fe20000000045 */
[----:B------:R-:W-:Y:S01]  /*2eb0*/  FFMA R20, R52, R25, R83 ;  /* 0x0000001934147223 */ /* 0x000fe20000000053 */
[----:B------:R-:W-:-:S02]  /*2ec0*/  FFMA R21, R53, R36, R21 ;  /* 0x0000002435157223 */ /* 0x000fc40000000015 */
[-C--:B------:R-:W-:Y:S01]  /*2ed0*/  FFMA R40, R61, R26.reuse, R40 ;  /* 0x0000001a3d287223 */ /* 0x080fe20000000028 */
[----:B------:R-:W-:Y:S01]  /*2ee0*/  FFMA R26, R57, R26, R20 ;  /* 0x0000001a391a7223 */ /* 0x000fe20000000014 */
[----:B-1----:R-:W-:Y:S01]  /*2ef0*/  FFMA R63, R32, R49, R63 ;  /* 0x00000031203f7223 */ /* 0x002fe2000000003f */
[----:B------:R-:W-:Y:S01]  /*2f00*/  FFMA R20, R54, R37, R21 ;  /* 0x0000002536147223 */ /* 0x000fe20000000015 */
[----:B------:R-:W-:Y:S01]  /*2f10*/  FFMA R21, R53, R32, R68 ;  /* 0x0000002035157223 */ /* 0x000fe20000000044 */
[C---:B------:R-:W-:Y:S01]  /*2f20*/  FFMA R42, R57.reuse, R42, R22 ;  /* 0x0000002a392a7223 */ /* 0x040fe20000000016 */
[----:B------:R-:W1:Y:S01]  /*2f30*/  LDS R32, [R64+0x16c] ;  /* 0x00016c0040207984 */ /* 0x000e620000000800 */
[----:B------:R-:W-:Y:S01]  /*2f40*/  FFMA R22, R52, R29, R85 ;  /* 0x0000001d34167223 */ /* 0x000fe20000000055 */
[----:B------:R-:W-:Y:S02]  /*2f50*/  FFMA R59, R36, R49, R59 ;  /* 0x00000031243b7223 */ /* 0x000fe4000000003b */
[----:B------:R-:W-:Y:S01]  /*2f60*/  LDS R41, [R64+0x1a0] ;  /* 0x0001a00040297984 */ /* 0x000fe20000000800 */
[----:B------:R-:W-:Y:S01]  /*2f70*/  FFMA R30, R57, R30, R22 ;  /* 0x0000001e391e7223 */ /* 0x000fe20000000016 */
[----:B------:R-:W-:Y:S01]  /*2f80*/  FFMA R22, R52, R37, R59 ;  /* 0x0000002534167223 */ /* 0x000fe2000000003b */
[-C--:B------:R-:W-:Y:S01]  /*2f90*/  FFMA R25, R61, R38.reuse, R20 ;  /* 0x000000263d197223 */ /* 0x080fe20000000014 */
[----:B------:R-:W-:Y:S01]  /*2fa0*/  FFMA R20, R54, R33, R21 ;  /* 0x0000002136147223 */ /* 0x000fe20000000015 */
[----:B0-----:R-:W-:Y:S01]  /*2fb0*/  FFMA R55, R12, R49, R55 ;  /* 0x000000310c377223 */ /* 0x001fe20000000037 */
[----:B------:R-:W-:Y:S01]  /*2fc0*/  FFMA R68, R57, R38, R22 ;  /* 0x0000002639447223 */ /* 0x000fe20000000016 */
[----:B------:R-:W-:Y:S01]  /*2fd0*/  FFMA R22, R52, R33, R63 ;  /* 0x0000002134167223 */ /* 0x000fe2000000003f */
[C---:B------:R-:W-:Y:S01]  /*2fe0*/  FFMA R33, R53.reuse, R12, R48 ;  /* 0x0000000c35217223 */ /* 0x040fe20000000030 */
[----:B------:R-:W-:Y:S01]  /*2ff0*/  LDS R37, [R64+0x1d4] ;  /* 0x0001d40040257984 */ /* 0x000fe20000000800 */
[C---:B--2---:R-:W-:Y:S01]  /*3000*/  FFMA R21, R53.reuse, R44, R56 ;  /* 0x0000002c35157223 */ /* 0x044fe20000000038 */
[----:B------:R-:W-:Y:S01]  /*3010*/  FFMA R23, R44, R49, R23 ;  /* 0x000000312c177223 */ /* 0x000fe20000000017 */
[-C--:B------:R-:W-:Y:S01]  /*3020*/  FFMA R12, R54, R13.reuse, R33 ;  /* 0x0000000d360c7223 */ /* 0x080fe20000000021 */
[----:B------:R-:W-:Y:S01]  /*3030*/  FFMA R56, R52, R13, R55 ;  /* 0x0000000d34387223 */ /* 0x000fe20000000037 */
[----:B----4-:R-:W-:Y:S01]  /*3040*/  FFMA R53, R53, R16, R60 ;  /* 0x0000001035357223 */ /* 0x010fe2000000003c */
[----:B------:R-:W-:Y:S01]  /*3050*/  FFMA R13, R16, R49, R51 ;  /* 0x00000031100d7223 */ /* 0x000fe20000000033 */
[-C--:B------:R-:W-:Y:S01]  /*3060*/  FFMA R44, R61, R34.reuse, R20 ;  /* 0x000000223d2c7223 */ /* 0x080fe20000000014 */
[-C--:B------:R-:W-:Y:S01]  /*3070*/  FFMA R36, R54, R45.reuse, R21 ;  /* 0x0000002d36247223 */ /* 0x080fe20000000015 */
[----:B------:R-:W-:Y:S01]  /*3080*/  FFMA R38, R52, R45, R23 ;  /* 0x0000002d34267223 */ /* 0x000fe20000000017 */
[----:B------:R-:W-:Y:S01]  /*3090*/  FFMA R34, R57, R34, R22 ;  /* 0x0000002239227223 */ /* 0x000fe20000000016 */
[-C--:B------:R-:W-:Y:S01]  /*30a0*/  FFMA R33, R54, R17.reuse, R53 ;  /* 0x0000001136217223 */ /* 0x080fe20000000035 */
[----:B------:R-:W0:Y:S01]  /*30b0*/  LDS.128 R20, [R9+0x10] ;  /* 0x0000100009147984 */ /* 0x000e220000000c00 */
[----:B------:R-:W-:Y:S01]  /*30c0*/  FFMA R17, R52, R17, R13 ;  /* 0x0000001134117223 */ /* 0x000fe2000000000d */
[-C--:B------:R-:W-:Y:S01]  /*30d0*/  FFMA R29, R61, R46.reuse, R36 ;  /* 0x0000002e3d1d7223 */ /* 0x080fe20000000024 */
[C---:B------:R-:W-:Y:S01]  /*30e0*/  FFMA R46, R57.reuse, R46, R38 ;  /* 0x0000002e392e7223 */ /* 0x040fe20000000026 */
[----:B------:R-:W-:Y:S01]  /*30f0*/  FFMA R13, R57, R14, R56 ;  /* 0x0000000e390d7223 */ /* 0x000fe20000000038 */
[----:B------:R-:W2:Y:S01]  /*3100*/  LDS R38, [R64+0x208] ;  /* 0x0002080040267984 */ /* 0x000ea20000000800 */
[-C--:B------:R-:W-:Y:S01]  /*3110*/  FFMA R60, R61, R18.reuse, R33 ;  /* 0x000000123d3c7223 */ /* 0x080fe20000000021 */
[----:B------:R-:W-:Y:S01]  /*3120*/  FFMA R17, R57, R18, R17 ;  /* 0x0000001239117223 */ /* 0x000fe20000000011 */
[----:B------:R-:W-:Y:S01]  /*3130*/  FFMA R16, R61, R14, R12 ;  /* 0x0000000e3d107223 */ /* 0x000fe2000000000c */
[----:B------:R-:W4:Y:S01]  /*3140*/  LDS R36, [R64+0x23c] ;  /* 0x00023c0040247984 */ /* 0x000f220000000800 */
[----:B-----5:R-:W-:-:S03]  /*3150*/  FFMA R14, R62, R27, R40 ;  /* 0x0000001b3e0e7223 */ /* 0x020fc60000000028 */
[----:B------:R-:W5:Y:S01]  /*3160*/  LDS.128 R56, [R9+0x310] ;  /* 0x0003100009387984 */ /* 0x000f620000000c00 */
[----:B------:R-:W-:-:S03]  /*3170*/  FFMA R28, R62, R43, R28 ;  /* 0x0000002b3e1c7223 */ /* 0x000fc6000000001c */
[----:B------:R-:W3:Y:S01]  /*3180*/  LDS.128 R48, [R9+0x110] ;  /* 0x0001100009307984 */ /* 0x000ee20000000c00 */
[C---:B------:R-:W-:Y:S01]  /*3190*/  FFMA R33, R62.reuse, R31, R24 ;  /* 0x0000001f3e217223 */ /* 0x040fe20000000018 */
[C---:B------:R-:W-:Y:S01]  /*31a0*/  FFMA R12, R62.reuse, R39, R25 ;  /* 0x000000273e0c7223 */ /* 0x040fe20000000019 */
[C---:B------:R-:W-:Y:S01]  /*31b0*/  FFMA R44, R62.reuse, R35, R44 ;  /* 0x000000233e2c7223 */ /* 0x040fe2000000002c */
[----:B------:R-:W3:Y:S01]  /*31c0*/  LDS R69, [R64+0x270] ;  /* 0x0002700040457984 */ /* 0x000ee20000000800 */
[C---:B------:R-:W-:Y:S01]  /*31d0*/  FFMA R18, R62.reuse, R47, R29 ;  /* 0x0000002f3e127223 */ /* 0x040fe2000000001d */
[C---:B------:R-:W-:Y:S01]  /*31e0*/  FFMA R16, R62.reuse, R15, R16 ;  /* 0x0000000f3e107223 */ /* 0x040fe20000000010 */
[----:B------:R-:W-:Y:S01]  /*31f0*/  FFMA R40, R62, R19, R60 ;  /* 0x000000133e287223 */ /* 0x000fe2000000003c */
[----:B------:R-:W3:Y:S04]  /*3200*/  LDS R45, [R64+0x2a4] ;  /* 0x0002a400402d7984 */ /* 0x000ee80000000800 */
[----:B------:R-:W3:Y:S04]  /*3210*/  LDS.128 R52, [R9+0x210] ;  /* 0x0002100009347984 */ /* 0x000ee80000000c00 */
[----:B------:R-:W3:Y:S01]  /*3220*/  LDS.128 R60, [R9+0x410] ;  /* 0x00041000093c7984 */ /* 0x000ee20000000c00 */
[----:B-1----:R-:W-:-:S03]  /*3230*/  FFMA R85, R32, R27, R26 ;  /* 0x0000001b20557223 */ /* 0x002fc6000000001a */
[----:B------:R-:W1:Y:S01]  /*3240*/  LDS.128 R24, [R9+0x510] ;  /* 0x0005100009187984 */ /* 0x000e620000000c00 */
[C---:B------:R-:W-:Y:S01]  /*3250*/  FFMA R43, R32.reuse, R43, R42 ;  /* 0x0000002b202b7223 */ /* 0x040fe2000000002a */
[C---:B0-----:R-:W-:Y:S01]  /*3260*/  FFMA R89, R41.reuse, R20, R28 ;  /* 0x0000001429597223 */ /* 0x041fe2000000001c */
[----:B------:R-:W-:Y:S02]  /*3270*/  FFMA R87, R32, R31, R30 ;  /* 0x0000001f20577223 */ /* 0x000fe4000000001e */
[----:B------:R-:W-:Y:S01]  /*3280*/  FFMA R91, R20, R37, R43 ;  /* 0x00000025145b7223 */ /* 0x000fe2000000002b */
[C---:B------:R-:W-:Y:S01]  /*3290*/  FFMA R83, R32.reuse, R39, R68 ;  /* 0x0000002720537223 */ /* 0x040fe20000000044 */
[C---:B------:R-:W-:Y:S01]  /*32a0*/  FFMA R35, R32.reuse, R35, R34 ;  /* 0x0000002320237223 */ /* 0x040fe20000000022 */
[C---:B------:R-:W-:Y:S01]  /*32b0*/  FFMA R47, R32.reuse, R47, R46 ;  /* 0x0000002f202f7223 */ /* 0x040fe2000000002e */
[C---:B------:R-:W-:Y:S01]  /*32c0*/  FFMA R43, R32.reuse, R15, R13 ;  /* 0x0000000f202b7223 */ /* 0x040fe2000000000d */
[----:B------:R-:W-:Y:S01]  /*32d0*/  FFMA R39, R32, R19, R17 ;  /* 0x0000001320277223 */ /* 0x000fe20000000011 */
[-C--:B--2---:R-:W-:Y:S01]  /*32e0*/  FFMA R20, R38, R21.reuse, R89 ;  /* 0x0000001526147223 */ /* 0x084fe20000000059 */
[----:B----4-:R-:W-:Y:S01]  /*32f0*/  FFMA R32, R36, R21, R91 ;  /* 0x0000001524207223 */ /* 0x010fe2000000005b */
[----:B------:R-:W0:Y:S01]  /*3300*/  LDS.128 R28, [R9+0x610] ;  /* 0x00061000091c7984 */ /* 0x000e220000000c00 */
[----:B-----5:R-:W-:Y:S01]  /*3310*/  FFMA R17, R41, R56, R12 ;  /* 0x0000003829117223 */ /* 0x020fe2000000000c */
[----:B------:R-:W-:-:S02]  /*3320*/  FFMA R83, R56, R37, R83 ;  /* 0x0000002538537223 */ /* 0x000fc40000000053 */
[----:B------:R-:W-:Y:S01]  /*3330*/  LDS R21, [R64+0x2d8] ;  /* 0x0002d80040157984 */ /* 0x000fe20000000800 */
[----:B---3--:R-:W-:Y:S01]  /*3340*/  FFMA R33, R41, R48, R33 ;  /* 0x0000003029217223 */ /* 0x008fe20000000021 */
[----:B------:R-:W-:Y:S01]  /*3350*/  FFMA R87, R48, R37, R87 ;  /* 0x0000002530577223 */ /* 0x000fe20000000057 */
[----:B------:R-:W-:Y:S01]  /*3360*/  FFMA R56, R38, R57, R17 ;  /* 0x0000003926387223 */ /* 0x000fe20000000011 */
[-C--:B------:R-:W-:Y:S02]  /*3370*/  FFMA R20, R69, R22.reuse, R20 ;  /* 0x0000001645147223 */ /* 0x080fe40000000014 */
[-C--:B------:R-:W-:Y:S01]  /*3380*/  FFMA R68, R36, R49.reuse, R87 ;  /* 0x0000003124447223 */ /* 0x080fe20000000057 */
[----:B------:R-:W-:Y:S01]  /*3390*/  FFMA R22, R45, R22, R32 ;  /* 0x000000162d167223 */ /* 0x000fe20000000020 */
[----:B------:R-:W-:Y:S01]  /*33a0*/  FFMA R32, R38, R49, R33 ;  /* 0x0000003126207223 */ /* 0x000fe20000000021 */
[C---:B------:R-:W-:Y:S01]  /*33b0*/  FFMA R13, R41.reuse, R52, R14 ;  /* 0x00000034290d7223 */ /* 0x040fe2000000000e */
[-C--:B------:R-:W-:Y:S01]  /*33c0*/  FFMA R85, R52, R37.reuse, R85 ;  /* 0x0000002534557223 */ /* 0x080fe20000000055 */
[----:B------:R-:W-:Y:S01]  /*33d0*/  FFMA R17, R41, R60, R44 ;  /* 0x0000003c29117223 */ /* 0x000fe2000000002c */
[----:B------:R-:W-:Y:S01]  /*33e0*/  FFMA R35, R60, R37, R35 ;  /* 0x000000253c237223 */ /* 0x000fe20000000023 */
[-C--:B------:R-:W-:Y:S01]  /*33f0*/  FFMA R52, R69, R50.reuse, R32 ;  /* 0x0000003245347223 */ /* 0x080fe20000000020 */
[----:B------:R-:W-:Y:S01]  /*3400*/  FFMA R68, R45, R50, R68 ;  /* 0x000000322d447223 */ /* 0x000fe20000000044 */
[C---:B------:R-:W-:Y:S01]  /*3410*/  FFMA R60, R38.reuse, R61, R17 ;  /* 0x0000003d263c7223 */ /* 0x040fe20000000011 */
[----:B------:R-:W-:Y:S01]  /*3420*/  FFMA R50, R38, R53, R13 ;  /* 0x0000003526327223 */ /* 0x000fe2000000000d */
[----:B-1----:R-:W-:Y:S01]  /*3430*/  FFMA R17, R41, R24, R18 ;  /* 0x0000001829117223 */ /* 0x002fe20000000012 */
[----:B------:R-:W-:Y:S01]  /*3440*/  FFMA R47, R24, R37, R47 ;  /* 0x00000025182f7223 */ /* 0x000fe2000000002f */
[----:B------:R-:W1:Y:S04]  /*3450*/  LDS.128 R12, [R9+0x710] ;  /* 0x00071000090c7984 */ /* 0x000e680000000c00 */
[----:B------:R-:W2:Y:S01]  /*3460*/  LDS R24, [R64+0x30c] ;  /* 0x00030c0040187984 */ /* 0x000ea20000000800 */
[----:B------:R-:W-:Y:S01]  /*3470*/  BAR.SYNC.DEFER_BLOCKING 0x0 ;  /* 0x0000000000007b1d */ /* 0x000fe20000010000 */
[----:B------:R-:W-:Y:S01]  /*3480*/  FFMA R32, R36, R53, R85 ;  /* 0x0000003524207223 */ /* 0x000fe20000000055 */
[----:B------:R-:W-:-:S03]  /*3490*/  FFMA R50, R69, R54, R50 ;  /* 0x0000003645327223 */ /* 0x000fc60000000032 */
[----:B------:R-:W-:Y:S01]  /*34a0*/  FFMA R54, R45, R54, R32 ;  /* 0x000000362d367223 */ /* 0x000fe20000000020 */
[C---:B------:R-:W-:Y:S01]  /*34b0*/  FFMA R32, R36.reuse, R57, R83 ;  /* 0x0000003924207223 */ /* 0x040fe20000000053 */
[----:B------:R-:W-:Y:S04]  /*34c0*/  STS.64 [R73], R10 ;  /* 0x0000000a49007388 */ /* 0x000fe80000000a00 */
[----:B------:R-:W-:Y:S04]  /*34d0*/  STS [R71], R86 ;  /* 0x0000005647007388 */ /* 0x000fe80000000800 */
[----:B------:R3:W-:Y:S04]  /*34e0*/  STS [R71+0x4], R84 ;  /* 0x0000045447007388 */ /* 0x0007e80000000800 */
[----:B------:R-:W-:Y:S04]  /*34f0*/  STS [R71+0x8], R92 ;  /* 0x0000085c47007388 */ /* 0x000fe80000000800 */
[----:B------:R4:W-:Y:S04]  /*3500*/  STS [R71+0xc], R90 ;  /* 0x00000c5a47007388 */ /* 0x0009e80000000800 */
[----:B------:R5:W-:Y:S01]  /*3510*/  @P0 STS [R71+0x10], R88 ;  /* 0x0000105847000388 */ /* 0x000be20000000800 */
[----:B------:R-:W-:Y:S01]  /*3520*/  BAR.SYNC.DEFER_BLOCKING 0x0 ;  /* 0x0000000000007b1d */ /* 0x000fe20000010000 */
[-C--:B------:R-:W-:Y:S01]  /*3530*/  FFMA R56, R69, R58.reuse, R56 ;  /* 0x0000003a45387223 */ /* 0x080fe20000000038 */
[----:B------:R-:W-:Y:S01]  /*3540*/  FFMA R58, R45, R58, R32 ;  /* 0x0000003a2d3a7223 */ /* 0x000fe20000000020 */
[----:B------:R-:W-:Y:S01]  /*3550*/  FFMA R32, R36, R61, R35 ;  /* 0x0000003d24207223 */ /* 0x000fe20000000023 */
[-C--:B------:R-:W-:Y:S01]  /*3560*/  FFMA R42, R38, R25.reuse, R17 ;  /* 0x00000019262a7223 */ /* 0x080fe20000000011 */
[----:B------:R-:W-:Y:S01]  /*3570*/  FFMA R44, R36, R25, R47 ;  /* 0x00000019242c7223 */ /* 0x000fe2000000002f */
[----:B------:R-:W-:Y:S01]  /*3580*/  FFMA R60, R69, R62, R60 ;  /* 0x0000003e453c7223 */ /* 0x000fe2000000003c */
[----:B0-----:R-:W-:Y:S01]  /*3590*/  FFMA R25, R41, R28, R16 ;  /* 0x0000001c29197223 */ /* 0x001fe20000000010 */
[----:B------:R-:W-:Y:S01]  /*35a0*/  FFMA R62, R45, R62, R32 ;  /* 0x0000003e2d3e7223 */ /* 0x000fe20000000020 */
[-C--:B------:R-:W-:Y:S01]  /*35b0*/  FFMA R43, R28, R37.reuse, R43 ;  /* 0x000000251c2b7223 */ /* 0x080fe2000000002b */
[----:B---3--:R-:W-:Y:S01]  /*35c0*/  FFMA R84, R69, R26, R42 ;  /* 0x0000001a45547223 */ /* 0x008fe2000000002a */
[----:B-1----:R-:W-:Y:S01]  /*35d0*/  FFMA R41, R41, R12, R40 ;  /* 0x0000000c29297223 */ /* 0x002fe20000000028 */
[----:B------:R-:W-:Y:S01]  /*35e0*/  FFMA R39, R12, R37, R39 ;  /* 0x000000250c277223 */ /* 0x000fe20000000027 */
[-C--:B------:R-:W-:Y:S01]  /*35f0*/  FFMA R42, R36, R29.reuse, R43 ;  /* 0x0000001d242a7223 */ /* 0x080fe2000000002b */
[----:B------:R-:W-:Y:S04]  /*3600*/  LDS R53, [R64] ;  /* 0x0000000040357984 */ /* 0x000fe80000000800 */
[----:B------:R-:W0:Y:S04]  /*3610*/  LDS.128 R16, [R9] ;  /* 0x0000000009107984 */ /* 0x000e280000000c00 */
[----:B------:R-:W1:Y:S04]  /*3620*/  LDS R49, [R64+0x34] ;  /* 0x0000340040317984 */ /* 0x000e680000000800 */
[----:B------:R-:W3:Y:S04]  /*3630*/  LDS.128 R32, [R9+0x100] ;  /* 0x0001000009207984 */ /* 0x000ee80000000c00 */
[----:B------:R-:W3:Y:S04]  /*3640*/  LDS R48, [R64+0x68] ;  /* 0x0000680040307984 */ /* 0x000ee80000000800 */
[----:B------:R-:W3:Y:S01]  /*3650*/  LDS R46, [R64+0x9c] ;  /* 0x00009c00402e7984 */ /* 0x000ee20000000800 */
[----:B------:R-:W-:-:S03]  /*3660*/  FFMA R28, R38, R29, R25 ;  /* 0x0000001d261c7223 */ /* 0x000fc60000000019 */
[----:B------:R-:W3:Y:S01]  /*3670*/  LDS R47, [R64+0xd0] ;  /* 0x0000d000402f7984 */ /* 0x000ee20000000800 */
[----:B------:R-:W-:-:S03]  /*3680*/  FFMA R25, R38, R13, R41 ;  /* 0x0000000d26197223 */ /* 0x000fc60000000029 */
[----:B------:R-:W3:Y:S01]  /*3690*/  LDS R11, [R64+0x104] ;  /* 0x00010400400b7984 */ /* 0x000ee20000000800 */
[C---:B------:R-:W-:Y:S01]  /*36a0*/  FFMA R26, R45.reuse, R26, R44 ;  /* 0x0000001a2d1a7223 */ /* 0x040fe2000000002c */
[----:B------:R-:W-:Y:S01]  /*36b0*/  FFMA R13, R36, R13, R39 ;  /* 0x0000000d240d7223 */ /* 0x000fe20000000027 */
[----:B------:R-:W-:Y:S01]  /*36c0*/  FFMA R12, R45, R30, R42 ;  /* 0x0000001e2d0c7223 */ /* 0x000fe2000000002a */
[----:B------:R-:W3:Y:S04]  /*36d0*/  LDS R44, [R64+0x138] ;  /* 0x00013800402c7984 */ /* 0x000ee80000000800 */
[----:B------:R-:W3:Y:S04]  /*36e0*/  LDS R10, [R64+0x16c] ;  /* 0x00016c00400a7984 */ /* 0x000ee80000000800 */
[----:B------:R-:W3:Y:S04]  /*36f0*/  LDS.128 R36, [R9+0x200] ;  /* 0x0002000009247984 */ /* 0x000ee80000000c00 */
[----:B------:R-:W3:Y:S01]  /*3700*/  LDS.128 R40, [R9+0x300] ;  /* 0x0003000009287984 */ /* 0x000ee20000000c00 */
[-C--:B----4-:R-:W-:Y:S01]  /*3710*/  FFMA R90, R69, R14.reuse, R25 ;  /* 0x0000000e455a7223 */ /* 0x090fe20000000019 */
[----:B------:R-:W-:Y:S01]  /*3720*/  FFMA R14, R45, R14, R13 ;  /* 0x0000000e2d0e7223 */ /* 0x000fe2000000000d */
[-C--:B------:R-:W-:Y:S01]  /*3730*/  FFMA R86, R21, R23.reuse, R20 ;  /* 0x0000001715567223 */ /* 0x080fe20000000014 */
[C---:B--2---:R-:W-:Y:S01]  /*3740*/  FFMA R45, R24.reuse, R23, R22 ;  /* 0x00000017182d7223 */ /* 0x044fe20000000016 */
[----:B-----5:R-:W-:Y:S01]  /*3750*/  FFMA R88, R69, R30, R28 ;  /* 0x0000001e45587223 */ /* 0x020fe2000000001c */
        /* <DEDUP_REMOVED lines=8> */
[----:B------:R-:W-:Y:S01]  /*37e0*/  FFMA R68, R24, R31, R12 ;  /* 0x0000001f18447223 */ /* 0x000fe2000000000c */
[C---:B0-----:R-:W-:Y:S01]  /*37f0*/  FFMA R15, R53.reuse, R16, R86 ;  /* 0x00000010350f7223 */ /* 0x041fe20000000056 */
[----:B-1----:R-:W-:Y:S01]  /*3800*/  FFMA R27, R16, R49, R45 ;  /* 0x00000031101b7223 */ /* 0x002fe2000000002d */
[----:B---3--:R-:W-:Y:S01]  /*3810*/  FFMA R12, R53, R32, R13 ;  /* 0x00000020350c7223 */ /* 0x008fe2000000000d */
[C---:B------:R-:W-:Y:S01]  /*3820*/  FFMA R25, R21.reuse, R59, R56 ;  /* 0x0000003b15197223 */ /* 0x040fe20000000038 */
[C---:B------:R-:W-:Y:S01]  /*3830*/  FFMA R51, R24.reuse, R55, R54 ;  /* 0x0000003718337223 */ /* 0x040fe20000000036 */
[C---:B------:R-:W-:Y:S01]  /*3840*/  FFMA R59, R24.reuse, R59, R58 ;  /* 0x0000003b183b7223 */ /* 0x040fe2000000003a */
[----:B------:R-:W-:Y:S01]  /*3850*/  FFMA R29, R24, R63, R62 ;  /* 0x0000003f181d7223 */ /* 0x000fe2000000003e */
[----:B------:R-:W-:Y:S01]  /*3860*/  FFMA R52, R21, R31, R88 ;  /* 0x0000001f15347223 */ /* 0x000fe20000000058 */
[-C--:B------:R-:W-:Y:S01]  /*3870*/  FFMA R16, R48, R17.reuse, R15 ;  /* 0x0000001130107223 */ /* 0x080fe2000000000f */
[----:B------:R-:W-:Y:S01]  /*3880*/  FFMA R24, R46, R17, R27 ;  /* 0x000000112e187223 */ /* 0x000fe2000000001b */
[----:B------:R-:W0:Y:S01]  /*3890*/  LDS.128 R20, [R9+0x400] ;  /* 0x0004000009147984 */ /* 0x000e220000000c00 */
[----:B------:R-:W-:Y:S01]  /*38a0*/  FFMA R17, R48, R33, R12 ;  /* 0x0000002130117223 */ /* 0x000fe2000000000c */
[----:B------:R-:W-:Y:S01]  /*38b0*/  FFMA R32, R32, R49, R57 ;  /* 0x0000003120207223 */ /* 0x000fe20000000039 */
[C---:B------:R-:W-:Y:S01]  /*38c0*/  FFMA R45, R47.reuse, R18, R16 ;  /* 0x000000122f2d7223 */ /* 0x040fe20000000010 */
[----:B------:R-:W1:Y:S01]  /*38d0*/  LDS.128 R12, [R9+0x500] ;  /* 0x00050000090c7984 */ /* 0x000e620000000c00 */
[----:B------:R-:W-:Y:S01]  /*38e0*/  FFMA R16, R47, R34, R17 ;  /* 0x000000222f107223 */ /* 0x000fe20000000011 */
[----:B------:R-:W-:Y:S01]  /*38f0*/  FFMA R32, R46, R33, R32 ;  /* 0x000000212e207223 */ /* 0x000fe20000000020 */
[C---:B------:R-:W-:Y:S01]  /*3900*/  FFMA R55, R11.reuse, R18, R24 ;  /* 0x000000120b377223 */ /* 0x040fe20000000018 */
[C---:B------:R-:W-:Y:S01]  /*3910*/  FFMA R45, R44.reuse, R19, R45 ;  /* 0x000000132c2d7223 */ /* 0x040fe2000000002d */
[----:B------:R-:W-:Y:S01]  /*3920*/  FFMA R57, R44, R35, R16 ;  /* 0x000000232c397223 */ /* 0x000fe20000000010 */
[----:B------:R-:W-:Y:S01]  /*3930*/  FFMA R32, R11, R34, R32 ;  /* 0x000000220b207223 */ /* 0x000fe20000000020 */
[----:B------:R-:W-:Y:S01]  /*3940*/  FFMA R55, R10, R19, R55 ;  /* 0x000000130a377223 */ /* 0x000fe20000000037 */
[C---:B------:R-:W-:Y:S01]  /*3950*/  FFMA R27, R53.reuse, R36, R30 ;  /* 0x00000024351b7223 */ /* 0x040fe2000000001e */
[----:B------:R-:W2:Y:S01]  /*3960*/  LDS.128 R16, [R9+0x600] ;  /* 0x0006000009107984 */ /* 0x000ea20000000c00 */
[----:B------:R-:W-:Y:S01]  /*3970*/  FFMA R51, R36, R49, R51 ;  /* 0x0000003124337223 */ /* 0x000fe20000000033 */
[----:B------:R-:W-:Y:S01]  /*3980*/  FFMA R24, R53, R40, R25 ;  /* 0x0000002835187223 */ /* 0x000fe20000000019 */
[----:B------:R-:W-:Y:S01]  /*3990*/  FFMA R63, R10, R35, R32 ;  /* 0x000000230a3f7223 */ /* 0x000fe20000000020 */
[----:B------:R-:W-:Y:S01]  /*39a0*/  FFMA R59, R40, R49, R59 ;  /* 0x00000031283b7223 */ /* 0x000fe2000000003b */
[-C--:B------:R-:W-:Y:S01]  /*39b0*/  FFMA R30, R48, R37.reuse, R27 ;  /* 0x00000025301e7223 */ /* 0x080fe2000000001b */
[----:B------:R-:W-:Y:S01]  /*39c0*/  FFMA R32, R46, R37, R51 ;  /* 0x000000252e207223 */ /* 0x000fe20000000033 */
[-C--:B------:R-:W-:Y:S01]  /*39d0*/  FFMA R31, R48, R41.reuse, R24 ;  /* 0x00000029301f7223 */ /* 0x080fe20000000018 */
[----:B------:R-:W-:Y:S01]  /*39e0*/  LDS R85, [R64+0x1d4] ;  /* 0x0001d40040557984 */ /* 0x000fe20000000800 */
[----:B------:R-:W-:-:S03]  /*39f0*/  FFMA R59, R46, R41, R59 ;  /* 0x000000292e3b7223 */ /* 0x000fc6000000003b */
[----:B------:R-:W3:Y:S01]  /*3a00*/  LDS.128 R24, [R9+0x700] ;  /* 0x0007000009187984 */ /* 0x000ee20000000c00 */
[C---:B------:R-:W-:Y:S01]  /*3a10*/  FFMA R33, R11.reuse, R38, R32 ;  /* 0x000000260b217223 */ /* 0x040fe20000000020 */
[----:B------:R-:W-:Y:S02]  /*3a20*/  FFMA R69, R11, R42, R59 ;  /* 0x0000002a0b457223 */ /* 0x000fe4000000003b */
[----:B------:R-:W-:Y:S01]  /*3a30*/  LDS R56, [R64+0x23c] ;  /* 0x00023c0040387984 */ /* 0x000fe20000000800 */
[----:B------:R-:W-:-:S03]  /*3a40*/  FFMA R59, R10, R39, R33 ;  /* 0x000000270a3b7223 */ /* 0x000fc60000000021 */
[----:B------:R-:W4:Y:S04]  /*3a50*/  LDS.128 R32, [R9+0x10] ;  /* 0x0000100009207984 */ /* 0x000f280000000c00 */
[----:B------:R-:W5:Y:S01]  /*3a60*/  LDS R87, [R64+0x2a4] ;  /* 0x0002a40040577984 */ /* 0x000f620000000800 */
[C---:B------:R-:W-:Y:S01]  /*3a70*/  FFMA R51, R47.reuse, R38, R30 ;  /* 0x000000262f337223 */ /* 0x040fe2000000001e */
[----:B------:R-:W-:Y:S01]  /*3a80*/  FFMA R30, R47, R42, R31 ;  /* 0x0000002a2f1e7223 */ /* 0x000fe2000000001f */
[C---:B0-----:R-:W-:Y:S01]  /*3a90*/  FFMA R31, R53.reuse, R20, R28 ;  /* 0x00000014351f7223 */ /* 0x041fe2000000001c */
[----:B------:R-:W-:Y:S01]  /*3aa0*/  FFMA R29, R20, R49, R29 ;  /* 0x00000031141d7223 */ /* 0x000fe2000000001d */
[----:B------:R-:W0:Y:S02]  /*3ab0*/  LDS R54, [R64+0x1a0] ;  /* 0x0001a00040367984 */ /* 0x000e240000000800 */
[-C--:B------:R-:W-:Y:S01]  /*3ac0*/  FFMA R20, R48, R21.reuse, R31 ;  /* 0x0000001530147223 */ /* 0x080fe2000000001f */
[----:B------:R-:W-:Y:S01]  /*3ad0*/  FFMA R36, R46, R21, R29 ;  /* 0x000000152e247223 */ /* 0x000fe2000000001d */
[C---:B-1----:R-:W-:Y:S01]  /*3ae0*/  FFMA R21, R53.reuse, R12, R60 ;  /* 0x0000000c35157223 */ /* 0x042fe2000000003c */
[----:B------:R-:W-:Y:S01]  /*3af0*/  FFMA R37, R12, R49, R91 ;  /* 0x000000310c257223 */ /* 0x000fe2000000005b */
[-C--:B------:R-:W-:Y:S01]  /*3b00*/  FFMA R61, R44, R43.reuse, R30 ;  /* 0x0000002b2c3d7223 */ /* 0x080fe2000000001e */
[----:B------:R-:W-:Y:S01]  /*3b10*/  FFMA R69, R10, R43, R69 ;  /* 0x0000002b0a457223 */ /* 0x000fe20000000045 */
[-C--:B------:R-:W-:Y:S01]  /*3b20*/  FFMA R12, R48, R13.reuse, R21 ;  /* 0x0000000d300c7223 */ /* 0x080fe20000000015 */
[----:B------:R-:W-:Y:S01]  /*3b30*/  FFMA R40, R46, R13, R37 ;  /* 0x0000000d2e287223 */ /* 0x000fe20000000025 */
[----:B------:R-:W-:Y:S01]  /*3b40*/  LDS R58, [R64+0x208] ;  /* 0x00020800403a7984 */ /* 0x000fe20000000800 */
[----:B--2---:R-:W-:Y:S01]  /*3b50*/  FFMA R13, R53, R16, R52 ;  /* 0x00000010350d7223 */ /* 0x004fe20000000034 */
[----:B------:R-:W-:Y:S01]  /*3b60*/  FFMA R41, R16, R49, R68 ;  /* 0x0000003110297223 */ /* 0x000fe20000000044 */
[-C--:B------:R-:W-:Y:S01]  /*3b70*/  FFMA R43, R47, R14.reuse, R12 ;  /* 0x0000000e2f2b7223 */ /* 0x080fe2000000000c */
[----:B------:R-:W-:Y:S01]  /*3b80*/  FFMA R95, R11, R14, R40 ;  /* 0x0000000e0b5f7223 */ /* 0x000fe20000000028 */
[-C--:B------:R-:W-:Y:S01]  /*3b90*/  FFMA R12, R48, R17.reuse, R13 ;  /* 0x00000011300c7223 */ /* 0x080fe2000000000d */
[----:B------:R-:W-:Y:S01]  /*3ba0*/  FFMA R14, R46, R17, R41 ;  /* 0x000000112e0e7223 */ /* 0x000fe20000000029 */
[-C--:B------:R-:W-:Y:S01]  /*3bb0*/  FFMA R52, R44, R15.reuse, R43 ;  /* 0x0000000f2c347223 */ /* 0x080fe2000000002b */
[----:B------:R-:W-:Y:S01]  /*3bc0*/  FFMA R68, R10, R15, R95 ;  /* 0x0000000f0a447223 */ /* 0x000fe2000000005f */
[----:B------:R-:W-:Y:S01]  /*3bd0*/  FFMA R13, R47, R18, R12 ;  /* 0x000000122f0d7223 */ /* 0x000fe2000000000c */
[----:B------:R-:W1:Y:S01]  /*3be0*/  LDS.128 R28, [R9+0x110] ;  /* 0x00011000091c7984 */ /* 0x000e620000000c00 */
[----:B---3--:R-:W-:Y:S01]  /*3bf0*/  FFMA R53, R53, R24, R50 ;  /* 0x0000001835357223 */ /* 0x008fe20000000032 */
[----:B------:R-:W-:Y:S01]  /*3c00*/  FFMA R15, R11, R18, R14 ;  /* 0x000000120b0f7223 */ /* 0x000fe2000000000e */
[----:B------:R-:W-:Y:S01]  /*3c10*/  FFMA R49, R24, R49, R83 ;  /* 0x0000003118317223 */ /* 0x000fe20000000053 */
[----:B------:R-:W2:Y:S01]  /*3c20*/  LDS R89, [R64+0x270] ;  /* 0x0002700040597984 */ /* 0x000ea20000000800 */
[----:B------:R-:W-:Y:S01]  /*3c30*/  FFMA R12, R48, R25, R53 ;  /* 0x00000019300c7223 */ /* 0x000fe20000000035 */
[-C--:B------:R-:W-:Y:S01]  /*3c40*/  FFMA R83, R44, R19.reuse, R13 ;  /* 0x000000132c537223 */ /* 0x080fe2000000000d */
[----:B------:R-:W-:Y:S01]  /*3c50*/  FFMA R48, R10, R19, R15 ;  /* 0x000000130a307223 */ /* 0x000fe2000000000f */
[----:B------:R-:W-:Y:S01]  /*3c60*/  FFMA R51, R44, R39, R51 ;  /* 0x000000272c337223 */ /* 0x000fe20000000033 */
[----:B------:R-:W3:Y:S01]  /*3c70*/  LDS.128 R16, [R9+0x410] ;  /* 0x0004100009107984 */ /* 0x000ee20000000c00 */
[C---:B------:R-:W-:Y:S01]  /*3c80*/  FFMA R95, R47.reuse, R26, R12 ;  /* 0x0000001a2f5f7223 */ /* 0x040fe2000000000c */
[----:B----4-:R-:W-:Y:S01]  /*3c90*/  FFMA R55, R32, R85, R55 ;  /* 0x0000005520377223 */ /* 0x010fe20000000037 */
[----:B------:R-:W-:Y:S01]  /*3ca0*/  FFMA R46, R46, R25, R49 ;  /* 0x000000192e2e7223 */ /* 0x000fe20000000031 */
[----:B------:R-:W4:Y:S01]  /*3cb0*/  LDS.128 R12, [R9+0x510] ;  /* 0x00051000090c7984 */ /* 0x000f220000000c00 */
[-C--:B------:R-:W-:Y:S01]  /*3cc0*/  FFMA R39, R47, R22.reuse, R20 ;  /* 0x000000162f277223 */ /* 0x080fe20000000014 */
[C---:B------:R-:W-:Y:S01]  /*3cd0*/  FFMA R93, R11.reuse, R22, R36 ;  /* 0x000000160b5d7223 */ /* 0x040fe20000000024 */
[----:B------:R-:W-:Y:S01]  /*3ce0*/  FFMA R24, R56, R33, R55 ;  /* 0x0000002138187223 */ /* 0x000fe20000000037 */
[----:B------:R-:W-:Y:S01]  /*3cf0*/  FFMA R97, R11, R26, R46 ;  /* 0x0000001a0b617223 */ /* 0x000fe2000000002e */
[-C--:B------:R-:W-:Y:S01]  /*3d00*/  FFMA R91, R44, R23.reuse, R39 ;  /* 0x000000172c5b7223 */ /* 0x080fe20000000027 */
[----:B------:R-:W4:Y:S01]  /*3d10*/  LDS R60, [R64+0x30c] ;  /* 0x00030c00403c7984 */ /* 0x000f220000000800 */
[----:B------:R-:W-:Y:S01]  /*3d20*/  FFMA R93, R10, R23, R93 ;  /* 0x000000170a5d7223 */ /* 0x000fe2000000005d */
[-C--:B------:R-:W-:Y:S01]  /*3d30*/  FFMA R95, R44, R27.reuse, R95 ;  /* 0x0000001b2c5f7223 */ /* 0x080fe2000000005f */
[----:B------:R-:W-:Y:S01]  /*3d40*/  FFMA R97, R10, R27, R97 ;  /* 0x0000001b0a617223 */ /* 0x000fe20000000061 */
[----:B------:R-:W4:Y:S01]  /*3d50*/  LDS R62, [R64+0x2d8] ;  /* 0x0002d800403e7984 */ /* 0x000f220000000800 */
[----:B-----5:R-:W-:-:S03]  /*3d60*/  FFMA R11, R87, R34, R24 ;  /* 0x00000022570b7223 */ /* 0x020fc60000000018 */
[----:B------:R-:W5:Y:S04]  /*3d70*/  LDS.128 R36, [R9+0x210] ;  /* 0x0002100009247984 */ /* 0x000f680000000c00 */
[----:B------:R-:W5:Y:S04]  /*3d80*/  LDS.128 R20, [R9+0x310] ;  /* 0x0003100009147984 */ /* 0x000f680000000c00 */
[----:B------:R-:W5:Y:S04]  /*3d90*/  LDS.128 R24, [R9+0x610] ;  /* 0x0006100009187984 */ /* 0x000f680000000c00 */
[----:B------:R-:W5:Y:S01]  /*3da0*/  LDS.128 R40, [R9+0x710] ;  /* 0x0007100009287984 */ /* 0x000f620000000c00 */
[C---:B0-----:R-:W-:Y:S01]  /*3db0*/  FFMA R45, R54.reuse, R32, R45 ;  /* 0x00000020362d7223 */ /* 0x041fe2000000002d */
[----:B-1----:R-:W-:-:S03]  /*3dc0*/  FFMA R57, R54, R28, R57 ;  /* 0x0000001c36397223 */ /* 0x002fc60000000039 */
[----:B------:R-:W-:Y:S01]  /*3dd0*/  FFMA R10, R58, R33, R45 ;  /* 0x000000213a0a7223 */ /* 0x000fe2000000002d */
[----:B------:R-:W-:-:S03]  /*3de0*/  FFMA R63, R28, R85, R63 ;  /* 0x000000551c3f7223 */ /* 0x000fc6000000003f */
[C---:B--2---:R-:W-:Y:S01]  /*3df0*/  FFMA R55, R89.reuse, R34, R10 ;  /* 0x0000002259377223 */ /* 0x044fe2000000000a */
[----:B------:R-:W-:Y:S01]  /*3e00*/  FFMA R10, R58, R29, R57 ;  /* 0x0000001d3a0a7223 */ /* 0x000fe20000000039 */
[----:B---3--:R-:W-:Y:S01]  /*3e10*/  FFMA R91, R54, R16, R91 ;  /* 0x00000010365b7223 */ /* 0x008fe2000000005b */
[----:B------:R-:W-:Y:S01]  /*3e20*/  FFMA R93, R16, R85, R93 ;  /* 0x00000055105d7223 */ /* 0x000fe2000000005d */
[----:B----4-:R-:W-:Y:S01]  /*3e30*/  FFMA R52, R54, R12, R52 ;  /* 0x0000000c36347223 */ /* 0x010fe20000000034 */
[----:B------:R-:W-:Y:S01]  /*3e40*/  FFMA R28, R56, R29, R63 ;  /* 0x0000001d381c7223 */ /* 0x000fe2000000003f */
[----:B------:R-:W-:Y:S01]  /*3e50*/  FFMA R68, R12, R85, R68 ;  /* 0x000000550c447223 */ /* 0x000fe20000000044 */
[-C--:B------:R-:W-:Y:S01]  /*3e60*/  FFMA R10, R89, R30.reuse, R10 ;  /* 0x0000001e590a7223 */ /* 0x080fe2000000000a */
[-C--:B------:R-:W-:Y:S01]  /*3e70*/  FFMA R12, R58, R17.reuse, R91 ;  /* 0x000000113a0c7223 */ /* 0x080fe2000000005b */
[----:B------:R-:W-:Y:S01]  /*3e80*/  FFMA R16, R56, R17, R93 ;  /* 0x0000001138107223 */ /* 0x000fe2000000005d */
[----:B------:R-:W-:Y:S01]  /*3e90*/  IADD3 R79, PT, PT, R79, 0x1, RZ ;  /* 0x000000014f4f7810 */ /* 0x000fe20007ffe0ff */
[----:B------:R-:W-:Y:S01]  /*3ea0*/  FFMA R17, R58, R13, R52 ;  /* 0x0000000d3a117223 */ /* 0x000fe20000000034 */
[----:B------:R-:W-:Y:S01]  /*3eb0*/  FFMA R28, R87, R30, R28 ;  /* 0x0000001e571c7223 */ /* 0x000fe2000000001c */
[----:B------:R-:W-:Y:S01]  /*3ec0*/  FFMA R57, R60, R35, R11 ;  /* 0x000000233c397223 */ /* 0x000fe2000000000b */
[----:B------:R-:W-:Y:S01]  /*3ed0*/  FFMA R11, R62, R31, R10 ;  /* 0x0000001f3e0b7223 */ /* 0x000fe2000000000a */
[----:B------:R-:W-:Y:S01]  /*3ee0*/  FFMA R45, R89, R18, R12 ;  /* 0x00000012592d7223 */ /* 0x000fe2000000000c */
[----:B------:R-:W-:Y:S01]  /*3ef0*/  ISETP.NE.AND P1, PT, R79, 0x3, PT ;  /* 0x000000034f00780c */ /* 0x000fe20003f25270 */
[----:B------:R-:W-:Y:S01]  /*3f00*/  FFMA R68, R56, R13, R68 ;  /* 0x0000000d38447223 */ /* 0x000fe20000000044 */
[----:B-----5:R-:W-:Y:S01]  /*3f10*/  FFMA R51, R54, R36, R51 ;  /* 0x0000002436337223 */ /* 0x020fe20000000033 */
[-C--:B------:R-:W-:Y:S01]  /*3f20*/  FFMA R59, R36, R85.reuse, R59 ;  /* 0x00000055243b7223 */ /* 0x080fe2000000003b */
[----:B------:R-:W-:Y:S01]  /*3f30*/  FFMA R12, R89, R14, R17 ;  /* 0x0000000e590c7223 */ /* 0x000fe20000000011 */
[----:B------:R-:W-:Y:S01]  /*3f40*/  FFMA R10, R54, R20, R61 ;  /* 0x00000014360a7223 */ /* 0x000fe2000000003d */
[----:B------:R-:W-:Y:S01]  /*3f50*/  FFMA R69, R20, R85, R69 ;  /* 0x0000005514457223 */ /* 0x000fe20000000045 */
[----:B------:R-:W-:Y:S01]  /*3f60*/  FFMA R53, R60, R31, R28 ;  /* 0x0000001f3c357223 */ /* 0x000fe2000000001c */
[----:B------:R-:W-:Y:S01]  /*3f70*/  FFMA R83, R54, R24, R83 ;  /* 0x0000001836537223 */ /* 0x000fe20000000053 */
[----:B------:R-:W-:Y:S01]  /*3f80*/  FFMA R13, R24, R85, R48 ;  /* 0x00000055180d7223 */ /* 0x000fe20000000030 */
[-C--:B------:R-:W-:Y:S01]  /*3f90*/  FFMA R20, R58, R37.reuse, R51 ;  /* 0x000000253a147223 */ /* 0x080fe20000000033 */
[----:B------:R-:W-:Y:S01]  /*3fa0*/  FFMA R28, R56, R37, R59 ;  /* 0x00000025381c7223 */ /* 0x000fe2000000003b */
        /* <DEDUP_REMOVED lines=8> */
[-C--:B------:R-:W-:Y:S01]  /*4030*/  FFMA R13, R58, R41.reuse, R54 ;  /* 0x000000293a0d7223 */ /* 0x080fe20000000036 */
[----:B------:R-:W-:Y:S01]  /*4040*/  FFMA R97, R56, R41, R97 ;  /* 0x0000002938617223 */ /* 0x000fe20000000061 */
[-C--:B------:R-:W-:Y:S01]  /*4050*/  FFMA R63, R89, R38.reuse, R20 ;  /* 0x00000026593f7223 */ /* 0x080fe20000000014 */
[----:B------:R-:W-:Y:S01]  /*4060*/  FFMA R21, R87, R38, R28 ;  /* 0x0000002657157223 */ /* 0x000fe2000000001c */
[-C--:B------:R-:W-:Y:S01]  /*4070*/  FFMA R20, R89, R22.reuse, R29 ;  /* 0x0000001659147223 */ /* 0x080fe2000000001d */
[C---:B------:R-:W-:Y:S01]  /*4080*/  FFMA R51, R60.reuse, R15, R68 ;  /* 0x0000000f3c337223 */ /* 0x040fe20000000044 */
[C---:B------:R-:W-:Y:S01]  /*4090*/  FFMA R69, R87.reuse, R22, R69 ;  /* 0x0000001657457223 */ /* 0x040fe20000000045 */
[----:B------:R-:W-:Y:S01]  /*40a0*/  FFMA R47, R87, R18, R16 ;  /* 0x00000012572f7223 */ /* 0x000fe20000000010 */
[-C--:B------:R-:W-:Y:S01]  /*40b0*/  FFMA R93, R89, R26.reuse, R12 ;  /* 0x0000001a595d7223 */ /* 0x080fe2000000000c */
[----:B------:R-:W-:Y:S01]  /*40c0*/  FFMA R15, R87, R26, R14 ;  /* 0x0000001a570f7223 */ /* 0x000fe2000000000e */
[-C--:B------:R-:W-:Y:S01]  /*40d0*/  FFMA R12, R89, R42.reuse, R13 ;  /* 0x0000002a590c7223 */ /* 0x080fe2000000000d */
[----:B------:R-:W-:Y:S01]  /*40e0*/  FFMA R97, R87, R42, R97 ;  /* 0x0000002a57617223 */ /* 0x000fe20000000061 */
[----:B------:R-:W-:Y:S01]  /*40f0*/  FFMA R10, R60, R39, R21 ;  /* 0x000000273c0a7223 */ /* 0x000fe20000000015 */
[C---:B------:R-:W-:Y:S01]  /*4100*/  FFMA R21, R62.reuse, R23, R20 ;  /* 0x000000173e157223 */ /* 0x040fe20000000014 */
[C---:B------:R-:W-:Y:S01]  /*4110*/  FFMA R55, R62.reuse, R35, R55 ;  /* 0x000000233e377223 */ /* 0x040fe20000000037 */
        /* <DEDUP_REMOVED lines=8> */
[----:B------:R-:W-:Y:S06]  /*41a0*/  @P1 BRA `(.L_x_7) ;  /* 0xffffffdc00681947 */ /* 0x000fec000383ffff */
[----:B------:R-:W-:Y:S05]  /*41b0*/  @P2 BRA `(.L_x_8) ;  /* 0xffffffdc00342947 */ /* 0x000fea000383ffff */
[----:B------:R-:W0:Y:S01]  /*41c0*/  LDC.64 R2, c[0x0][0x398] ;  /* 0x0000e600ff027b82 */ /* 0x000e220000000a00 */
[----:B------:R-:W-:-:S04]  /*41d0*/  IMAD R74, R78, 0x34, R74 ;  /* 0x000000344e4a7824 */ /* 0x000fc800078e024a */
[----:B------:R-:W-:-:S05]  /*41e0*/  IMAD R77, R77, 0xa900, R74 ;  /* 0x0000a9004d4d7824 */ /* 0x000fca00078e024a */
[----:B------:R-:W-:-:S05]  /*41f0*/  IADD3 R77, PT, PT, R76, R77, RZ ;  /* 0x0000004d4c4d7210 */ /* 0x000fca0007ffe0ff */
[----:B------:R-:W-:-:S04]  /*4200*/  IMAD R77, R0, 0x2a4, R77 ;  /* 0x000002a4004d7824 */ /* 0x000fc800078e024d */
        /* <DEDUP_REMOVED lines=18> */
        .weak           $__internal_0_$__cuda_sm20_div_u16
        .type           $__internal_0_$__cuda_sm20_div_u16,@function
        .size           $__internal_0_$__cuda_sm20_div_u16,(.L_x_10 - $__internal_0_$__cuda_sm20_div_u16)
$__internal_0_$__cuda_sm20_div_u16:
[----:B------:R-:W0:Y:S01]  /*4330*/  I2F.U16 R2, R9 ;  /* 0x0000000900027306 */ /* 0x000e220000101000 */
[----:B------:R-:W-:Y:S01]  /*4340*/  HFMA2 R3, -RZ, RZ, 15, 0 ;  /* 0x4b800000ff037431 */ /* 0x000fe200000001ff */
[C---:B0-----:R-:W-:Y:S02]  /*4350*/  FSETP.GEU.AND P3, PT, |R2|.reuse, 1.175494350822287508e-38, PT ;  /* 0x008000000200780b */ /* 0x041fe40003f6e200 */
[----:B------:R-:W-:Y:S02]  /*4360*/  FSETP.GT.AND P2, PT, |R2|, 8.50705917302346158658e+37, PT ;  /* 0x7e8000000200780b */ /* 0x000fe40003f44200 */
[----:B------:R-:W-:-:S04]  /*4370*/  FSEL R3, R3, 1, !P3 ;  /* 0x3f80000003037808 */ /* 0x000fc80005800000 */
[----:B------:R-:W-:Y:S02]  /*4380*/  FSEL R3, R3, 0.25, !P2 ;  /* 0x3e80000003037808 */ /* 0x000fe40005000000 */
[----:B------:R-:W-:-:S03]  /*4390*/  ISETP.NE.U32.AND P2, PT, R9, RZ, PT ;  /* 0x000000ff0900720c */ /* 0x000fc60003f45070 */
[----:B------:R-:W-:Y:S02]  /*43a0*/  FMUL R5, R2, R3 ;  /* 0x0000000302057220 */ /* 0x000fe40000400000 */
[----:B------:R-:W-:Y:S08]  /*43b0*/  I2F.U16.RZ R2, R4 ;  /* 0x0000000400027306 */ /* 0x000ff0000010d000 */
[----:B------:R-:W0:Y:S02]  /*43c0*/  MUFU.RCP R6, R5 ;  /* 0x0000000500067308 */ /* 0x000e240000001000 */
[----:B0-----:R-:W-:-:S05]  /*43d0*/  FMUL R6, R3, R6 ;  /* 0x0000000603067220 */ /* 0x001fca0000400000 */
[----:B------:R-:W-:-:S05]  /*43e0*/  IADD3 R3, PT, PT, R6, 0x2, RZ ;  /* 0x0000000206037810 */ /* 0x000fca0007ffe0ff */
[----:B------:R-:W-:Y:S01]  /*43f0*/  FMUL.RZ R6, R2, R3 ;  /* 0x0000000302067220 */ /* 0x000fe2000040c000 */
[----:B------:R-:W-:Y:S01]  /*4400*/  HFMA2 R3, -RZ, RZ, 0, 0 ;  /* 0x00000000ff037431 */ /* 0x000fe200000001ff */
[----:B------:R-:W-:-:S04]  /*4410*/  MOV R2, R10 ;  /* 0x0000000a00027202 */ /* 0x000fc80000000f00 */
[----:B------:R-:W0:Y:S02]  /*4420*/  F2I.U32.TRUNC.NTZ R6, R6 ;  /* 0x0000000600067305 */ /* 0x000e24000020f000 */
[----:B0-----:R-:W-:Y:S02]  /*4430*/  LOP3.LUT R9, R6, 0xffff, RZ, 0xc0, !PT ;  /* 0x0000ffff06097812 */ /* 0x001fe400078ec0ff */
[----:B------:R-:W-:Y:S01]  /*4440*/  @!P2 MOV R9, 0xffffffff ;  /* 0xffffffff0009a802 */ /* 0x000fe20000000f00 */
[----:B------:R-:W-:Y:S06]  /*4450*/  RET.REL.NODEC R2 `(bgemm_0_conv2d_3_fused_bfuse) ;  /* 0xffffffb802e87950 */ /* 0x000fec0003c3ffff */
.L_x_9:
[----:B------:R-:W-:-:S00]  /*4460*/  BRA `(.L_x_9) ;  /* 0xfffffffc00fc7947 */ /* 0x000fc0000383ffff */
[----:B------:R-:W-:-:S00]  /*4470*/  NOP ;  /* 0x0000000000007918 */ /* 0x000fc00000000000 */
        /* <DEDUP_REMOVED lines=8> */
.L_x_10:


//--------------------- .nv.shared.bgemm_0_conv2d_3_fused_bfuse --------------------------
	.section	.nv.shared.bgemm_0_conv2d_3_fused_bfuse,"aw",@nobits
	.sectionflags	@""
	.align	4
.nv.shared.bgemm_0_conv2d_3_fused_bfuse:
	.zero		5120


//--------------------- .nv.shared.reserved.0     --------------------------
	.section	.nv.shared.reserved.0,"aw",@nobits
	.weak		__nv_reservedSMEM_offset_0_alias
	.size		__nv_reservedSMEM_offset_0_alias, 0, 64
	.other		__nv_reservedSMEM_offset_0_alias,@"STO_CUDA_RESERVED_SHARED STV_DEFAULT"
__nv_reservedSMEM_offset_0_alias:
	.zero		0
	.zero		64


//--------------------- .nv.constant0.bgemm_0_conv2d_3_fused_bfuse --------------------------
	.section	.nv.constant0.bgemm_0_conv2d_3_fused_bfuse,"a",@progbits
	.sectionflags	@""
	.align	4
.nv.constant0.bgemm_0_conv2d_3_fused_bfuse:
	.zero		944


//--------------------- SYMBOLS --------------------------

	.type		.nv.reservedSmem.offset0,@object
	.size		.nv.reservedSmem.offset0,0x4
	.type		.nv.reservedSmem.cap,@object
	.size		.nv.reservedSmem.cap,0x4
